//
// Generated by NVIDIA NVVM Compiler
//
// Compiler Build ID: CL-36424714
// Cuda compilation tools, release 13.0, V13.0.88
// Based on NVVM 20.0.0
//

.version 9.0
.target sm_100
.address_size 64

	// .globl	_Z10simulationidPdS_idS_S_S_i
.func  (.param .align 16 .b8 func_retval0[16]) __internal_trig_reduction_slowpathd
(
	.param .b64 __internal_trig_reduction_slowpathd_param_0
)
;
.func  (.param .b64 func_retval0) __internal_accurate_pow
(
	.param .b64 __internal_accurate_pow_param_0
)
;
.global .align 8 .b8 __cudart_i2opi_d[144] = {8, 93, 141, 31, 177, 95, 251, 107, 234, 146, 82, 138, 247, 57, 7, 61, 123, 241, 229, 235, 199, 186, 39, 117, 45, 234, 95, 158, 102, 63, 70, 79, 183, 9, 203, 39, 207, 126, 54, 109, 31, 109, 10, 90, 139, 17, 47, 239, 15, 152, 5, 222, 255, 151, 248, 31, 59, 40, 249, 189, 139, 95, 132, 156, 244, 57, 83, 131, 57, 214, 145, 57, 65, 126, 95, 180, 38, 112, 156, 233, 132, 68, 187, 46, 245, 53, 130, 232, 62, 167, 41, 177, 28, 235, 29, 254, 28, 146, 209, 9, 234, 46, 73, 6, 224, 210, 77, 66, 58, 110, 36, 183, 97, 197, 187, 222, 171, 99, 81, 254, 65, 144, 67, 60, 153, 149, 98, 219, 192, 221, 52, 245, 209, 87, 39, 252, 41, 21, 68, 78, 110, 131, 249, 162};
.global .align 16 .b8 __cudart_sin_cos_coeffs[128] = {70, 210, 176, 44, 241, 229, 90, 190, 146, 227, 172, 105, 227, 29, 199, 62, 161, 98, 219, 25, 160, 1, 42, 191, 24, 8, 17, 17, 17, 17, 129, 63, 84, 85, 85, 85, 85, 85, 197, 191, 0, 0, 0, 0, 0, 0, 0, 0, 0, 0, 0, 0, 0, 0, 0, 0, 100, 129, 253, 32, 131, 255, 168, 189, 40, 133, 239, 193, 167, 238, 33, 62, 217, 230, 6, 142, 79, 126, 146, 190, 233, 188, 221, 25, 160, 1, 250, 62, 71, 93, 193, 22, 108, 193, 86, 191, 81, 85, 85, 85, 85, 85, 165, 63, 0, 0, 0, 0, 0, 0, 224, 191, 0, 0, 0, 0, 0, 0, 240, 63};

.visible .entry _Z10simulationidPdS_idS_S_S_i(
	.param .u32 _Z10simulationidPdS_idS_S_S_i_param_0,
	.param .f64 _Z10simulationidPdS_idS_S_S_i_param_1,
	.param .u64 .ptr .align 1 _Z10simulationidPdS_idS_S_S_i_param_2,
	.param .u64 .ptr .align 1 _Z10simulationidPdS_idS_S_S_i_param_3,
	.param .u32 _Z10simulationidPdS_idS_S_S_i_param_4,
	.param .f64 _Z10simulationidPdS_idS_S_S_i_param_5,
	.param .u64 .ptr .align 1 _Z10simulationidPdS_idS_S_S_i_param_6,
	.param .u64 .ptr .align 1 _Z10simulationidPdS_idS_S_S_i_param_7,
	.param .u64 .ptr .align 1 _Z10simulationidPdS_idS_S_S_i_param_8,
	.param .u32 _Z10simulationidPdS_idS_S_S_i_param_9
)
{
	.reg .pred 	%p<71>;
	.reg .b32 	%r<110>;
	.reg .b64 	%rd<66>;
	.reg .b64 	%fd<356>;

	ld.param.u32 	%r42, [_Z10simulationidPdS_idS_S_S_i_param_0];
	ld.param.u64 	%rd17, [_Z10simulationidPdS_idS_S_S_i_param_2];
	ld.param.u64 	%rd18, [_Z10simulationidPdS_idS_S_S_i_param_3];
	ld.param.u32 	%r43, [_Z10simulationidPdS_idS_S_S_i_param_4];
	ld.param.f64 	%fd57, [_Z10simulationidPdS_idS_S_S_i_param_5];
	ld.param.u64 	%rd19, [_Z10simulationidPdS_idS_S_S_i_param_8];
	cvta.to.global.u64 	%rd1, %rd17;
	cvta.to.global.u64 	%rd2, %rd18;
	cvta.to.global.u64 	%rd3, %rd19;
	setp.lt.s32 	%p2, %r43, 1;
	@%p2 bra 	$L__BB0_53;
	mov.f64 	%fd58, 0d4000000000000000;
	{
	.reg .b32 %temp; 
	mov.b64 	{%temp, %r1}, %fd58;
	}
	and.b32  	%r2, %r1, 2146435072;
	setp.eq.s32 	%p3, %r2, 1062207488;
	setp.lt.s32 	%p4, %r1, 0;
	selp.b32 	%r3, 0, 2146435072, %p4;
	and.b32  	%r45, %r1, 2147483647;
	setp.ne.s32 	%p5, %r45, 1071644672;
	and.pred  	%p1, %p3, %p5;
	and.b32  	%r4, %r42, 15;
	and.b32  	%r5, %r42, 7;
	and.b32  	%r6, %r42, 2147483646;
	and.b32  	%r7, %r42, 2147483632;
	and.b32  	%r8, %r42, 3;
	mov.b32 	%r97, 0;
$L__BB0_2:
	ld.param.u64 	%rd63, [_Z10simulationidPdS_idS_S_S_i_param_7];
	ld.param.u64 	%rd62, [_Z10simulationidPdS_idS_S_S_i_param_6];
	setp.lt.s32 	%p6, %r42, 1;
	cvta.to.global.u64 	%rd20, %rd62;
	mul.wide.u32 	%rd21, %r97, 8;
	add.s64 	%rd4, %rd20, %rd21;
	mov.b64 	%rd22, 0;
	st.global.u64 	[%rd4], %rd22;
	cvta.to.global.u64 	%rd23, %rd63;
	add.s64 	%rd5, %rd23, %rd21;
	st.global.u64 	[%rd5], %rd22;
	@%p6 bra 	$L__BB0_14;
	neg.s32 	%r98, %r42;
	mov.u64 	%rd64, %rd2;
$L__BB0_4:
	ld.global.f64 	%fd1, [%rd64];
	abs.f64 	%fd2, %fd1;
	setp.neu.f64 	%p7, %fd2, 0d7FF0000000000000;
	@%p7 bra 	$L__BB0_6;
	mov.f64 	%fd64, 0d0000000000000000;
	mul.rn.f64 	%fd348, %fd1, %fd64;
	mov.b32 	%r100, 1;
	bra.uni 	$L__BB0_9;
$L__BB0_6:
	mul.f64 	%fd59, %fd1, 0d3FE45F306DC9C883;
	cvt.rni.s32.f64 	%r99, %fd59;
	cvt.rn.f64.s32 	%fd60, %r99;
	fma.rn.f64 	%fd61, %fd60, 0dBFF921FB54442D18, %fd1;
	fma.rn.f64 	%fd62, %fd60, 0dBC91A62633145C00, %fd61;
	fma.rn.f64 	%fd348, %fd60, 0dB97B839A252049C0, %fd62;
	setp.ltu.f64 	%p8, %fd2, 0d41E0000000000000;
	@%p8 bra 	$L__BB0_8;
	{ // callseq 0, 0
	.param .b64 param0;
	st.param.f64 	[param0], %fd1;
	.param .align 16 .b8 retval0[16];
	call.uni (retval0), 
	__internal_trig_reduction_slowpathd, 
	(
	param0
	);
	ld.param.f64 	%fd348, [retval0];
	ld.param.b32 	%r99, [retval0+8];
	} // callseq 0
$L__BB0_8:
	add.s32 	%r100, %r99, 1;
$L__BB0_9:
	shl.b32 	%r48, %r100, 6;
	cvt.u64.u32 	%rd24, %r48;
	and.b64  	%rd25, %rd24, 64;
	mov.u64 	%rd26, __cudart_sin_cos_coeffs;
	add.s64 	%rd27, %rd26, %rd25;
	mul.rn.f64 	%fd65, %fd348, %fd348;
	and.b32  	%r49, %r100, 1;
	setp.eq.b32 	%p9, %r49, 1;
	selp.f64 	%fd66, 0dBDA8FF8320FD8164, 0d3DE5DB65F9785EBA, %p9;
	ld.global.nc.v2.f64 	{%fd67, %fd68}, [%rd27];
	fma.rn.f64 	%fd69, %fd66, %fd65, %fd67;
	fma.rn.f64 	%fd70, %fd69, %fd65, %fd68;
	ld.global.nc.v2.f64 	{%fd71, %fd72}, [%rd27+16];
	fma.rn.f64 	%fd73, %fd70, %fd65, %fd71;
	fma.rn.f64 	%fd74, %fd73, %fd65, %fd72;
	ld.global.nc.v2.f64 	{%fd75, %fd76}, [%rd27+32];
	fma.rn.f64 	%fd77, %fd74, %fd65, %fd75;
	fma.rn.f64 	%fd78, %fd77, %fd65, %fd76;
	fma.rn.f64 	%fd79, %fd78, %fd348, %fd348;
	fma.rn.f64 	%fd80, %fd78, %fd65, 0d3FF0000000000000;
	selp.f64 	%fd81, %fd80, %fd79, %p9;
	and.b32  	%r50, %r100, 2;
	setp.eq.s32 	%p10, %r50, 0;
	mov.f64 	%fd82, 0d0000000000000000;
	sub.f64 	%fd83, %fd82, %fd81;
	selp.f64 	%fd84, %fd81, %fd83, %p10;
	ld.global.f64 	%fd85, [%rd4];
	add.f64 	%fd86, %fd85, %fd84;
	st.global.f64 	[%rd4], %fd86;
	ld.global.f64 	%fd8, [%rd64];
	abs.f64 	%fd9, %fd8;
	setp.neu.f64 	%p11, %fd9, 0d7FF0000000000000;
	@%p11 bra 	$L__BB0_11;
	mov.f64 	%fd92, 0d0000000000000000;
	mul.rn.f64 	%fd349, %fd8, %fd92;
	mov.b32 	%r101, 0;
	bra.uni 	$L__BB0_13;
$L__BB0_11:
	mul.f64 	%fd87, %fd8, 0d3FE45F306DC9C883;
	cvt.rni.s32.f64 	%r101, %fd87;
	cvt.rn.f64.s32 	%fd88, %r101;
	fma.rn.f64 	%fd89, %fd88, 0dBFF921FB54442D18, %fd8;
	fma.rn.f64 	%fd90, %fd88, 0dBC91A62633145C00, %fd89;
	fma.rn.f64 	%fd349, %fd88, 0dB97B839A252049C0, %fd90;
	setp.ltu.f64 	%p12, %fd9, 0d41E0000000000000;
	@%p12 bra 	$L__BB0_13;
	{ // callseq 1, 0
	.param .b64 param0;
	st.param.f64 	[param0], %fd8;
	.param .align 16 .b8 retval0[16];
	call.uni (retval0), 
	__internal_trig_reduction_slowpathd, 
	(
	param0
	);
	ld.param.f64 	%fd349, [retval0];
	ld.param.b32 	%r101, [retval0+8];
	} // callseq 1
$L__BB0_13:
	shl.b32 	%r53, %r101, 6;
	cvt.u64.u32 	%rd28, %r53;
	and.b64  	%rd29, %rd28, 64;
	mov.u64 	%rd30, __cudart_sin_cos_coeffs;
	add.s64 	%rd31, %rd30, %rd29;
	mul.rn.f64 	%fd93, %fd349, %fd349;
	and.b32  	%r54, %r101, 1;
	setp.eq.b32 	%p13, %r54, 1;
	selp.f64 	%fd94, 0dBDA8FF8320FD8164, 0d3DE5DB65F9785EBA, %p13;
	ld.global.nc.v2.f64 	{%fd95, %fd96}, [%rd31];
	fma.rn.f64 	%fd97, %fd94, %fd93, %fd95;
	fma.rn.f64 	%fd98, %fd97, %fd93, %fd96;
	ld.global.nc.v2.f64 	{%fd99, %fd100}, [%rd31+16];
	fma.rn.f64 	%fd101, %fd98, %fd93, %fd99;
	fma.rn.f64 	%fd102, %fd101, %fd93, %fd100;
	ld.global.nc.v2.f64 	{%fd103, %fd104}, [%rd31+32];
	fma.rn.f64 	%fd105, %fd102, %fd93, %fd103;
	fma.rn.f64 	%fd106, %fd105, %fd93, %fd104;
	fma.rn.f64 	%fd107, %fd106, %fd349, %fd349;
	fma.rn.f64 	%fd108, %fd106, %fd93, 0d3FF0000000000000;
	selp.f64 	%fd109, %fd108, %fd107, %p13;
	and.b32  	%r55, %r101, 2;
	setp.eq.s32 	%p14, %r55, 0;
	mov.f64 	%fd110, 0d0000000000000000;
	sub.f64 	%fd111, %fd110, %fd109;
	selp.f64 	%fd112, %fd109, %fd111, %p14;
	ld.global.f64 	%fd113, [%rd5];
	add.f64 	%fd114, %fd113, %fd112;
	st.global.f64 	[%rd5], %fd114;
	add.s32 	%r98, %r98, 1;
	setp.ne.s32 	%p15, %r98, 0;
	add.s64 	%rd64, %rd64, 8;
	@%p15 bra 	$L__BB0_4;
$L__BB0_14:
	setp.lt.s32 	%p16, %r1, 0;
	setp.eq.s32 	%p17, %r2, 1062207488;
	ld.global.f64 	%fd115, [%rd4];
	cvt.rn.f64.s32 	%fd116, %r42;
	div.rn.f64 	%fd117, %fd115, %fd116;
	st.global.f64 	[%rd4], %fd117;
	ld.global.f64 	%fd118, [%rd5];
	div.rn.f64 	%fd14, %fd118, %fd116;
	st.global.f64 	[%rd5], %fd14;
	ld.global.f64 	%fd15, [%rd4];
	{
	.reg .b32 %temp; 
	mov.b64 	{%temp, %r21}, %fd15;
	}
	abs.f64 	%fd16, %fd15;
	{ // callseq 2, 0
	.param .b64 param0;
	st.param.f64 	[param0], %fd16;
	.param .b64 retval0;
	call.uni (retval0), 
	__internal_accurate_pow, 
	(
	param0
	);
	ld.param.f64 	%fd119, [retval0];
	} // callseq 2
	setp.lt.s32 	%p19, %r21, 0;
	neg.f64 	%fd121, %fd119;
	selp.f64 	%fd122, %fd121, %fd119, %p17;
	selp.f64 	%fd123, %fd122, %fd119, %p19;
	setp.eq.f64 	%p20, %fd15, 0d0000000000000000;
	selp.b32 	%r56, %r21, 0, %p17;
	or.b32  	%r57, %r56, 2146435072;
	selp.b32 	%r58, %r57, %r56, %p16;
	mov.b32 	%r59, 0;
	mov.b64 	%fd124, {%r59, %r58};
	selp.f64 	%fd350, %fd124, %fd123, %p20;
	add.f64 	%fd125, %fd15, 0d4000000000000000;
	{
	.reg .b32 %temp; 
	mov.b64 	{%temp, %r60}, %fd125;
	}
	and.b32  	%r61, %r60, 2146435072;
	setp.ne.s32 	%p21, %r61, 2146435072;
	@%p21 bra 	$L__BB0_19;
	setp.num.f64 	%p22, %fd15, %fd15;
	@%p22 bra 	$L__BB0_17;
	mov.f64 	%fd126, 0d4000000000000000;
	add.rn.f64 	%fd350, %fd15, %fd126;
	bra.uni 	$L__BB0_19;
$L__BB0_17:
	setp.neu.f64 	%p23, %fd16, 0d7FF0000000000000;
	@%p23 bra 	$L__BB0_19;
	setp.lt.s32 	%p24, %r21, 0;
	or.b32  	%r62, %r3, -2147483648;
	selp.b32 	%r63, %r62, %r3, %p1;
	selp.b32 	%r64, %r63, %r3, %p24;
	mov.b32 	%r65, 0;
	mov.b64 	%fd350, {%r65, %r64};
$L__BB0_19:
	setp.lt.s32 	%p25, %r1, 0;
	setp.eq.s32 	%p26, %r2, 1062207488;
	setp.eq.f64 	%p28, %fd15, 0d3FF0000000000000;
	selp.f64 	%fd21, 0d3FF0000000000000, %fd350, %p28;
	{
	.reg .b32 %temp; 
	mov.b64 	{%temp, %r22}, %fd14;
	}
	abs.f64 	%fd22, %fd14;
	{ // callseq 3, 0
	.param .b64 param0;
	st.param.f64 	[param0], %fd22;
	.param .b64 retval0;
	call.uni (retval0), 
	__internal_accurate_pow, 
	(
	param0
	);
	ld.param.f64 	%fd127, [retval0];
	} // callseq 3
	setp.lt.s32 	%p29, %r22, 0;
	neg.f64 	%fd129, %fd127;
	selp.f64 	%fd130, %fd129, %fd127, %p26;
	selp.f64 	%fd131, %fd130, %fd127, %p29;
	setp.eq.f64 	%p30, %fd14, 0d0000000000000000;
	selp.b32 	%r66, %r22, 0, %p26;
	or.b32  	%r67, %r66, 2146435072;
	selp.b32 	%r68, %r67, %r66, %p25;
	mov.b32 	%r69, 0;
	mov.b64 	%fd132, {%r69, %r68};
	selp.f64 	%fd351, %fd132, %fd131, %p30;
	add.f64 	%fd133, %fd14, 0d4000000000000000;
	{
	.reg .b32 %temp; 
	mov.b64 	{%temp, %r70}, %fd133;
	}
	and.b32  	%r71, %r70, 2146435072;
	setp.ne.s32 	%p31, %r71, 2146435072;
	@%p31 bra 	$L__BB0_24;
	setp.num.f64 	%p32, %fd14, %fd14;
	@%p32 bra 	$L__BB0_22;
	mov.f64 	%fd134, 0d4000000000000000;
	add.rn.f64 	%fd351, %fd14, %fd134;
	bra.uni 	$L__BB0_24;
$L__BB0_22:
	setp.neu.f64 	%p33, %fd22, 0d7FF0000000000000;
	@%p33 bra 	$L__BB0_24;
	setp.lt.s32 	%p34, %r22, 0;
	or.b32  	%r72, %r3, -2147483648;
	selp.b32 	%r73, %r72, %r3, %p1;
	selp.b32 	%r74, %r73, %r3, %p34;
	mov.b32 	%r75, 0;
	mov.b64 	%fd351, {%r75, %r74};
$L__BB0_24:
	setp.eq.f64 	%p35, %fd14, 0d3FF0000000000000;
	selp.f64 	%fd135, 0d3FF0000000000000, %fd351, %p35;
	add.f64 	%fd27, %fd21, %fd135;
	setp.leu.f64 	%p36, %fd22, %fd16;
	setp.gt.f64 	%p37, %fd22, %fd16;
	selp.f64 	%fd28, %fd22, %fd16, %p37;
	selp.f64 	%fd136, %fd16, %fd22, %p37;
	div.rn.f64 	%fd137, %fd136, %fd28;
	mul.f64 	%fd138, %fd137, %fd137;
	fma.rn.f64 	%fd139, %fd138, 0dBEF53E1D2A25FF7E, 0d3F2D3B63DBB65B49;
	fma.rn.f64 	%fd140, %fd139, %fd138, 0dBF5312788DDE082E;
	fma.rn.f64 	%fd141, %fd140, %fd138, 0d3F6F9690C8249315;
	fma.rn.f64 	%fd142, %fd141, %fd138, 0dBF82CF5AABC7CF0D;
	fma.rn.f64 	%fd143, %fd142, %fd138, 0d3F9162B0B2A3BFDE;
	fma.rn.f64 	%fd144, %fd143, %fd138, 0dBF9A7256FEB6FC6B;
	fma.rn.f64 	%fd145, %fd144, %fd138, 0d3FA171560CE4A489;
	fma.rn.f64 	%fd146, %fd145, %fd138, 0dBFA4F44D841450E4;
	fma.rn.f64 	%fd147, %fd146, %fd138, 0d3FA7EE3D3F36BB95;
	fma.rn.f64 	%fd148, %fd147, %fd138, 0dBFAAD32AE04A9FD1;
	fma.rn.f64 	%fd149, %fd148, %fd138, 0d3FAE17813D66954F;
	fma.rn.f64 	%fd150, %fd149, %fd138, 0dBFB11089CA9A5BCD;
	fma.rn.f64 	%fd151, %fd150, %fd138, 0d3FB3B12B2DB51738;
	fma.rn.f64 	%fd152, %fd151, %fd138, 0dBFB745D022F8DC5C;
	fma.rn.f64 	%fd153, %fd152, %fd138, 0d3FBC71C709DFE927;
	fma.rn.f64 	%fd154, %fd153, %fd138, 0dBFC2492491FA1744;
	fma.rn.f64 	%fd155, %fd154, %fd138, 0d3FC99999999840D2;
	fma.rn.f64 	%fd156, %fd155, %fd138, 0dBFD555555555544C;
	mul.f64 	%fd157, %fd138, %fd156;
	fma.rn.f64 	%fd29, %fd157, %fd137, %fd137;
	@%p36 bra 	$L__BB0_26;
	setp.lt.s32 	%p39, %r21, 0;
	neg.f64 	%fd160, %fd29;
	selp.f64 	%fd161, %fd29, %fd160, %p39;
	add.f64 	%fd352, %fd161, 0d3FF921FB54442D18;
	bra.uni 	$L__BB0_27;
$L__BB0_26:
	setp.lt.s32 	%p38, %r21, 0;
	mov.f64 	%fd158, 0d400921FB54442D18;
	sub.f64 	%fd159, %fd158, %fd29;
	selp.f64 	%fd352, %fd159, %fd29, %p38;
$L__BB0_27:
	setp.lt.s32 	%p40, %r21, 0;
	setp.lt.s32 	%p41, %r42, 1;
	add.rn.f64 	%fd162, %fd16, %fd22;
	setp.eq.f64 	%p42, %fd28, 0d0000000000000000;
	selp.f64 	%fd163, 0d400921FB54442D18, 0d0000000000000000, %p40;
	setp.eq.f64 	%p43, %fd16, %fd22;
	selp.f64 	%fd164, 0d4002D97C7F3321D2, 0d3FE921FB54442D18, %p40;
	selp.f64 	%fd165, %fd164, %fd352, %p43;
	selp.f64 	%fd166, %fd163, %fd165, %p42;
	setp.nan.f64 	%p44, %fd162, %fd162;
	copysign.f64 	%fd167, %fd14, %fd166;
	selp.f64 	%fd33, %fd162, %fd167, %p44;
	@%p41 bra 	$L__BB0_52;
	ld.param.f64 	%fd346, [_Z10simulationidPdS_idS_S_S_i_param_1];
	setp.eq.s32 	%p45, %r42, 1;
	sqrt.rn.f64 	%fd168, %fd27;
	mul.f64 	%fd34, %fd346, %fd168;
	mov.b64 	%rd65, 0;
	@%p45 bra 	$L__BB0_33;
	mov.b32 	%r103, 0;
$L__BB0_30:
	mul.wide.u32 	%rd33, %r103, 8;
	add.s64 	%rd10, %rd1, %rd33;
	ld.global.f64 	%fd42, [%rd10];
	add.s64 	%rd11, %rd2, %rd33;
	ld.global.f64 	%fd169, [%rd11];
	sub.f64 	%fd43, %fd33, %fd169;
	abs.f64 	%fd44, %fd43;
	setp.neu.f64 	%p46, %fd44, 0d7FF0000000000000;
	@%p46 bra 	$L__BB0_54;
	mov.f64 	%fd175, 0d0000000000000000;
	mul.rn.f64 	%fd354, %fd43, %fd175;
	mov.b32 	%r104, 0;
	bra.uni 	$L__BB0_56;
$L__BB0_32:
	cvt.u64.u32 	%rd65, %r6;
$L__BB0_33:
	and.b32  	%r87, %r42, 1;
	setp.eq.b32 	%p55, %r87, 1;
	not.pred 	%p56, %p55;
	@%p56 bra 	$L__BB0_39;
	shl.b64 	%rd43, %rd65, 3;
	add.s64 	%rd44, %rd1, %rd43;
	ld.global.f64 	%fd35, [%rd44];
	add.s64 	%rd45, %rd2, %rd43;
	ld.global.f64 	%fd225, [%rd45];
	sub.f64 	%fd36, %fd33, %fd225;
	abs.f64 	%fd37, %fd36;
	setp.eq.f64 	%p57, %fd37, 0d7FF0000000000000;
	@%p57 bra 	$L__BB0_37;
	mul.f64 	%fd226, %fd36, 0d3FE45F306DC9C883;
	cvt.rni.s32.f64 	%r102, %fd226;
	cvt.rn.f64.s32 	%fd227, %r102;
	fma.rn.f64 	%fd228, %fd227, 0dBFF921FB54442D18, %fd36;
	fma.rn.f64 	%fd229, %fd227, 0dBC91A62633145C00, %fd228;
	fma.rn.f64 	%fd353, %fd227, 0dB97B839A252049C0, %fd229;
	setp.ltu.f64 	%p58, %fd37, 0d41E0000000000000;
	@%p58 bra 	$L__BB0_38;
	{ // callseq 6, 0
	.param .b64 param0;
	st.param.f64 	[param0], %fd36;
	.param .align 16 .b8 retval0[16];
	call.uni (retval0), 
	__internal_trig_reduction_slowpathd, 
	(
	param0
	);
	ld.param.f64 	%fd353, [retval0];
	ld.param.b32 	%r102, [retval0+8];
	} // callseq 6
	bra.uni 	$L__BB0_38;
$L__BB0_37:
	mov.f64 	%fd231, 0d0000000000000000;
	mul.rn.f64 	%fd353, %fd36, %fd231;
	mov.b32 	%r102, 0;
$L__BB0_38:
	shl.b32 	%r90, %r102, 6;
	cvt.u64.u32 	%rd46, %r90;
	and.b64  	%rd47, %rd46, 64;
	mov.u64 	%rd48, __cudart_sin_cos_coeffs;
	add.s64 	%rd49, %rd48, %rd47;
	mul.rn.f64 	%fd232, %fd353, %fd353;
	and.b32  	%r91, %r102, 1;
	setp.eq.b32 	%p59, %r91, 1;
	selp.f64 	%fd233, 0dBDA8FF8320FD8164, 0d3DE5DB65F9785EBA, %p59;
	ld.global.nc.v2.f64 	{%fd234, %fd235}, [%rd49];
	fma.rn.f64 	%fd236, %fd233, %fd232, %fd234;
	fma.rn.f64 	%fd237, %fd236, %fd232, %fd235;
	ld.global.nc.v2.f64 	{%fd238, %fd239}, [%rd49+16];
	fma.rn.f64 	%fd240, %fd237, %fd232, %fd238;
	fma.rn.f64 	%fd241, %fd240, %fd232, %fd239;
	ld.global.nc.v2.f64 	{%fd242, %fd243}, [%rd49+32];
	fma.rn.f64 	%fd244, %fd241, %fd232, %fd242;
	fma.rn.f64 	%fd245, %fd244, %fd232, %fd243;
	fma.rn.f64 	%fd246, %fd245, %fd353, %fd353;
	fma.rn.f64 	%fd247, %fd245, %fd232, 0d3FF0000000000000;
	selp.f64 	%fd248, %fd247, %fd246, %p59;
	and.b32  	%r92, %r102, 2;
	setp.eq.s32 	%p60, %r92, 0;
	mov.f64 	%fd249, 0d0000000000000000;
	sub.f64 	%fd250, %fd249, %fd248;
	selp.f64 	%fd251, %fd248, %fd250, %p60;
	fma.rn.f64 	%fd252, %fd34, %fd251, %fd35;
	add.s64 	%rd51, %rd3, %rd43;
	st.global.f64 	[%rd51], %fd252;
$L__BB0_39:
	setp.lt.u32 	%p61, %r42, 16;
	mov.b32 	%r108, 0;
	@%p61 bra 	$L__BB0_42;
	mov.b32 	%r106, 0;
$L__BB0_41:
	.pragma "nounroll";
	mul.wide.u32 	%rd52, %r106, 8;
	add.s64 	%rd53, %rd3, %rd52;
	ld.global.f64 	%fd253, [%rd53];
	add.s64 	%rd54, %rd2, %rd52;
	ld.global.f64 	%fd254, [%rd54];
	fma.rn.f64 	%fd255, %fd57, %fd253, %fd254;
	st.global.f64 	[%rd54], %fd255;
	ld.global.f64 	%fd256, [%rd53+8];
	ld.global.f64 	%fd257, [%rd54+8];
	fma.rn.f64 	%fd258, %fd57, %fd256, %fd257;
	st.global.f64 	[%rd54+8], %fd258;
	ld.global.f64 	%fd259, [%rd53+16];
	ld.global.f64 	%fd260, [%rd54+16];
	fma.rn.f64 	%fd261, %fd57, %fd259, %fd260;
	st.global.f64 	[%rd54+16], %fd261;
	ld.global.f64 	%fd262, [%rd53+24];
	ld.global.f64 	%fd263, [%rd54+24];
	fma.rn.f64 	%fd264, %fd57, %fd262, %fd263;
	st.global.f64 	[%rd54+24], %fd264;
	ld.global.f64 	%fd265, [%rd53+32];
	ld.global.f64 	%fd266, [%rd54+32];
	fma.rn.f64 	%fd267, %fd57, %fd265, %fd266;
	st.global.f64 	[%rd54+32], %fd267;
	ld.global.f64 	%fd268, [%rd53+40];
	ld.global.f64 	%fd269, [%rd54+40];
	fma.rn.f64 	%fd270, %fd57, %fd268, %fd269;
	st.global.f64 	[%rd54+40], %fd270;
	ld.global.f64 	%fd271, [%rd53+48];
	ld.global.f64 	%fd272, [%rd54+48];
	fma.rn.f64 	%fd273, %fd57, %fd271, %fd272;
	st.global.f64 	[%rd54+48], %fd273;
	ld.global.f64 	%fd274, [%rd53+56];
	ld.global.f64 	%fd275, [%rd54+56];
	fma.rn.f64 	%fd276, %fd57, %fd274, %fd275;
	st.global.f64 	[%rd54+56], %fd276;
	ld.global.f64 	%fd277, [%rd53+64];
	ld.global.f64 	%fd278, [%rd54+64];
	fma.rn.f64 	%fd279, %fd57, %fd277, %fd278;
	st.global.f64 	[%rd54+64], %fd279;
	ld.global.f64 	%fd280, [%rd53+72];
	ld.global.f64 	%fd281, [%rd54+72];
	fma.rn.f64 	%fd282, %fd57, %fd280, %fd281;
	st.global.f64 	[%rd54+72], %fd282;
	ld.global.f64 	%fd283, [%rd53+80];
	ld.global.f64 	%fd284, [%rd54+80];
	fma.rn.f64 	%fd285, %fd57, %fd283, %fd284;
	st.global.f64 	[%rd54+80], %fd285;
	ld.global.f64 	%fd286, [%rd53+88];
	ld.global.f64 	%fd287, [%rd54+88];
	fma.rn.f64 	%fd288, %fd57, %fd286, %fd287;
	st.global.f64 	[%rd54+88], %fd288;
	ld.global.f64 	%fd289, [%rd53+96];
	ld.global.f64 	%fd290, [%rd54+96];
	fma.rn.f64 	%fd291, %fd57, %fd289, %fd290;
	st.global.f64 	[%rd54+96], %fd291;
	ld.global.f64 	%fd292, [%rd53+104];
	ld.global.f64 	%fd293, [%rd54+104];
	fma.rn.f64 	%fd294, %fd57, %fd292, %fd293;
	st.global.f64 	[%rd54+104], %fd294;
	ld.global.f64 	%fd295, [%rd53+112];
	ld.global.f64 	%fd296, [%rd54+112];
	fma.rn.f64 	%fd297, %fd57, %fd295, %fd296;
	st.global.f64 	[%rd54+112], %fd297;
	ld.global.f64 	%fd298, [%rd53+120];
	ld.global.f64 	%fd299, [%rd54+120];
	fma.rn.f64 	%fd300, %fd57, %fd298, %fd299;
	st.global.f64 	[%rd54+120], %fd300;
	add.s32 	%r106, %r106, 16;
	setp.ne.s32 	%p62, %r106, %r7;
	mov.u32 	%r108, %r7;
	@%p62 bra 	$L__BB0_41;
$L__BB0_42:
	setp.eq.s32 	%p63, %r4, 0;
	@%p63 bra 	$L__BB0_52;
	add.s32 	%r95, %r4, -1;
	setp.lt.u32 	%p64, %r95, 7;
	@%p64 bra 	$L__BB0_45;
	mul.wide.u32 	%rd55, %r108, 8;
	add.s64 	%rd56, %rd3, %rd55;
	ld.global.f64 	%fd301, [%rd56];
	add.s64 	%rd57, %rd2, %rd55;
	ld.global.f64 	%fd302, [%rd57];
	fma.rn.f64 	%fd303, %fd57, %fd301, %fd302;
	st.global.f64 	[%rd57], %fd303;
	ld.global.f64 	%fd304, [%rd56+8];
	ld.global.f64 	%fd305, [%rd57+8];
	fma.rn.f64 	%fd306, %fd57, %fd304, %fd305;
	st.global.f64 	[%rd57+8], %fd306;
	ld.global.f64 	%fd307, [%rd56+16];
	ld.global.f64 	%fd308, [%rd57+16];
	fma.rn.f64 	%fd309, %fd57, %fd307, %fd308;
	st.global.f64 	[%rd57+16], %fd309;
	ld.global.f64 	%fd310, [%rd56+24];
	ld.global.f64 	%fd311, [%rd57+24];
	fma.rn.f64 	%fd312, %fd57, %fd310, %fd311;
	st.global.f64 	[%rd57+24], %fd312;
	ld.global.f64 	%fd313, [%rd56+32];
	ld.global.f64 	%fd314, [%rd57+32];
	fma.rn.f64 	%fd315, %fd57, %fd313, %fd314;
	st.global.f64 	[%rd57+32], %fd315;
	ld.global.f64 	%fd316, [%rd56+40];
	ld.global.f64 	%fd317, [%rd57+40];
	fma.rn.f64 	%fd318, %fd57, %fd316, %fd317;
	st.global.f64 	[%rd57+40], %fd318;
	ld.global.f64 	%fd319, [%rd56+48];
	ld.global.f64 	%fd320, [%rd57+48];
	fma.rn.f64 	%fd321, %fd57, %fd319, %fd320;
	st.global.f64 	[%rd57+48], %fd321;
	ld.global.f64 	%fd322, [%rd56+56];
	ld.global.f64 	%fd323, [%rd57+56];
	fma.rn.f64 	%fd324, %fd57, %fd322, %fd323;
	st.global.f64 	[%rd57+56], %fd324;
	add.s32 	%r108, %r108, 8;
$L__BB0_45:
	setp.eq.s32 	%p65, %r5, 0;
	@%p65 bra 	$L__BB0_52;
	add.s32 	%r96, %r5, -1;
	setp.lt.u32 	%p66, %r96, 3;
	@%p66 bra 	$L__BB0_48;
	mul.wide.u32 	%rd58, %r108, 8;
	add.s64 	%rd59, %rd3, %rd58;
	ld.global.f64 	%fd325, [%rd59];
	add.s64 	%rd60, %rd2, %rd58;
	ld.global.f64 	%fd326, [%rd60];
	fma.rn.f64 	%fd327, %fd57, %fd325, %fd326;
	st.global.f64 	[%rd60], %fd327;
	ld.global.f64 	%fd328, [%rd59+8];
	ld.global.f64 	%fd329, [%rd60+8];
	fma.rn.f64 	%fd330, %fd57, %fd328, %fd329;
	st.global.f64 	[%rd60+8], %fd330;
	ld.global.f64 	%fd331, [%rd59+16];
	ld.global.f64 	%fd332, [%rd60+16];
	fma.rn.f64 	%fd333, %fd57, %fd331, %fd332;
	st.global.f64 	[%rd60+16], %fd333;
	ld.global.f64 	%fd334, [%rd59+24];
	ld.global.f64 	%fd335, [%rd60+24];
	fma.rn.f64 	%fd336, %fd57, %fd334, %fd335;
	st.global.f64 	[%rd60+24], %fd336;
	add.s32 	%r108, %r108, 4;
$L__BB0_48:
	setp.eq.s32 	%p67, %r8, 0;
	@%p67 bra 	$L__BB0_52;
	setp.eq.s32 	%p68, %r8, 1;
	mul.wide.u32 	%rd61, %r108, 8;
	add.s64 	%rd13, %rd3, %rd61;
	ld.global.f64 	%fd337, [%rd13];
	add.s64 	%rd14, %rd2, %rd61;
	ld.global.f64 	%fd338, [%rd14];
	fma.rn.f64 	%fd339, %fd57, %fd337, %fd338;
	st.global.f64 	[%rd14], %fd339;
	@%p68 bra 	$L__BB0_52;
	setp.eq.s32 	%p69, %r8, 2;
	ld.global.f64 	%fd340, [%rd13+8];
	ld.global.f64 	%fd341, [%rd14+8];
	fma.rn.f64 	%fd342, %fd57, %fd340, %fd341;
	st.global.f64 	[%rd14+8], %fd342;
	@%p69 bra 	$L__BB0_52;
	ld.global.f64 	%fd343, [%rd13+16];
	ld.global.f64 	%fd344, [%rd14+16];
	fma.rn.f64 	%fd345, %fd57, %fd343, %fd344;
	st.global.f64 	[%rd14+16], %fd345;
$L__BB0_52:
	add.s32 	%r97, %r97, 1;
	setp.ne.s32 	%p70, %r97, %r43;
	@%p70 bra 	$L__BB0_2;
$L__BB0_53:
	ret;
$L__BB0_54:
	mul.f64 	%fd170, %fd43, 0d3FE45F306DC9C883;
	cvt.rni.s32.f64 	%r104, %fd170;
	cvt.rn.f64.s32 	%fd171, %r104;
	fma.rn.f64 	%fd172, %fd171, 0dBFF921FB54442D18, %fd43;
	fma.rn.f64 	%fd173, %fd171, 0dBC91A62633145C00, %fd172;
	fma.rn.f64 	%fd354, %fd171, 0dB97B839A252049C0, %fd173;
	setp.ltu.f64 	%p47, %fd44, 0d41E0000000000000;
	@%p47 bra 	$L__BB0_56;
	{ // callseq 4, 0
	.param .b64 param0;
	st.param.f64 	[param0], %fd43;
	.param .align 16 .b8 retval0[16];
	call.uni (retval0), 
	__internal_trig_reduction_slowpathd, 
	(
	param0
	);
	ld.param.f64 	%fd354, [retval0];
	ld.param.b32 	%r104, [retval0+8];
	} // callseq 4
$L__BB0_56:
	shl.b32 	%r79, %r104, 6;
	cvt.u64.u32 	%rd34, %r79;
	and.b64  	%rd35, %rd34, 64;
	mov.u64 	%rd36, __cudart_sin_cos_coeffs;
	add.s64 	%rd37, %rd36, %rd35;
	mul.rn.f64 	%fd176, %fd354, %fd354;
	and.b32  	%r80, %r104, 1;
	setp.eq.b32 	%p48, %r80, 1;
	selp.f64 	%fd177, 0dBDA8FF8320FD8164, 0d3DE5DB65F9785EBA, %p48;
	ld.global.nc.v2.f64 	{%fd178, %fd179}, [%rd37];
	fma.rn.f64 	%fd180, %fd177, %fd176, %fd178;
	fma.rn.f64 	%fd181, %fd180, %fd176, %fd179;
	ld.global.nc.v2.f64 	{%fd182, %fd183}, [%rd37+16];
	fma.rn.f64 	%fd184, %fd181, %fd176, %fd182;
	fma.rn.f64 	%fd185, %fd184, %fd176, %fd183;
	ld.global.nc.v2.f64 	{%fd186, %fd187}, [%rd37+32];
	fma.rn.f64 	%fd188, %fd185, %fd176, %fd186;
	fma.rn.f64 	%fd189, %fd188, %fd176, %fd187;
	fma.rn.f64 	%fd190, %fd189, %fd354, %fd354;
	fma.rn.f64 	%fd191, %fd189, %fd176, 0d3FF0000000000000;
	selp.f64 	%fd192, %fd191, %fd190, %p48;
	and.b32  	%r81, %r104, 2;
	setp.eq.s32 	%p49, %r81, 0;
	mov.f64 	%fd193, 0d0000000000000000;
	sub.f64 	%fd194, %fd193, %fd192;
	selp.f64 	%fd195, %fd192, %fd194, %p49;
	fma.rn.f64 	%fd196, %fd34, %fd195, %fd42;
	mul.wide.u32 	%rd38, %r103, 8;
	add.s64 	%rd12, %rd3, %rd38;
	st.global.f64 	[%rd12], %fd196;
	ld.global.f64 	%fd49, [%rd10+8];
	ld.global.f64 	%fd197, [%rd11+8];
	sub.f64 	%fd50, %fd33, %fd197;
	abs.f64 	%fd51, %fd50;
	setp.eq.f64 	%p50, %fd51, 0d7FF0000000000000;
	@%p50 bra 	$L__BB0_59;
	mul.f64 	%fd198, %fd50, 0d3FE45F306DC9C883;
	cvt.rni.s32.f64 	%r105, %fd198;
	cvt.rn.f64.s32 	%fd199, %r105;
	fma.rn.f64 	%fd200, %fd199, 0dBFF921FB54442D18, %fd50;
	fma.rn.f64 	%fd201, %fd199, 0dBC91A62633145C00, %fd200;
	fma.rn.f64 	%fd355, %fd199, 0dB97B839A252049C0, %fd201;
	setp.ltu.f64 	%p51, %fd51, 0d41E0000000000000;
	@%p51 bra 	$L__BB0_60;
	{ // callseq 5, 0
	.param .b64 param0;
	st.param.f64 	[param0], %fd50;
	.param .align 16 .b8 retval0[16];
	call.uni (retval0), 
	__internal_trig_reduction_slowpathd, 
	(
	param0
	);
	ld.param.f64 	%fd355, [retval0];
	ld.param.b32 	%r105, [retval0+8];
	} // callseq 5
	bra.uni 	$L__BB0_60;
$L__BB0_59:
	mov.f64 	%fd203, 0d0000000000000000;
	mul.rn.f64 	%fd355, %fd50, %fd203;
	mov.b32 	%r105, 0;
$L__BB0_60:
	shl.b32 	%r84, %r105, 6;
	cvt.u64.u32 	%rd39, %r84;
	and.b64  	%rd40, %rd39, 64;
	mov.u64 	%rd41, __cudart_sin_cos_coeffs;
	add.s64 	%rd42, %rd41, %rd40;
	mul.rn.f64 	%fd204, %fd355, %fd355;
	and.b32  	%r85, %r105, 1;
	setp.eq.b32 	%p52, %r85, 1;
	selp.f64 	%fd205, 0dBDA8FF8320FD8164, 0d3DE5DB65F9785EBA, %p52;
	ld.global.nc.v2.f64 	{%fd206, %fd207}, [%rd42];
	fma.rn.f64 	%fd208, %fd205, %fd204, %fd206;
	fma.rn.f64 	%fd209, %fd208, %fd204, %fd207;
	ld.global.nc.v2.f64 	{%fd210, %fd211}, [%rd42+16];
	fma.rn.f64 	%fd212, %fd209, %fd204, %fd210;
	fma.rn.f64 	%fd213, %fd212, %fd204, %fd211;
	ld.global.nc.v2.f64 	{%fd214, %fd215}, [%rd42+32];
	fma.rn.f64 	%fd216, %fd213, %fd204, %fd214;
	fma.rn.f64 	%fd217, %fd216, %fd204, %fd215;
	fma.rn.f64 	%fd218, %fd217, %fd355, %fd355;
	fma.rn.f64 	%fd219, %fd217, %fd204, 0d3FF0000000000000;
	selp.f64 	%fd220, %fd219, %fd218, %p52;
	and.b32  	%r86, %r105, 2;
	setp.eq.s32 	%p53, %r86, 0;
	mov.f64 	%fd221, 0d0000000000000000;
	sub.f64 	%fd222, %fd221, %fd220;
	selp.f64 	%fd223, %fd220, %fd222, %p53;
	fma.rn.f64 	%fd224, %fd34, %fd223, %fd49;
	st.global.f64 	[%rd12+8], %fd224;
	add.s32 	%r103, %r103, 2;
	setp.eq.s32 	%p54, %r103, %r6;
	@%p54 bra 	$L__BB0_32;
	bra.uni 	$L__BB0_30;

}
.func  (.param .align 16 .b8 func_retval0[16]) __internal_trig_reduction_slowpathd(
	.param .b64 __internal_trig_reduction_slowpathd_param_0
)
{
	.local .align 8 .b8 	__local_depot1[40];
	.reg .b64 	%SP;
	.reg .b64 	%SPL;
	.reg .pred 	%p<10>;
	.reg .b32 	%r<47>;
	.reg .b64 	%rd<74>;
	.reg .b64 	%fd<5>;

	mov.u64 	%SPL, __local_depot1;
	ld.param.f64 	%fd4, [__internal_trig_reduction_slowpathd_param_0];
	add.u64 	%rd1, %SPL, 0;
	{
	.reg .b32 %temp; 
	mov.b64 	{%temp, %r1}, %fd4;
	}
	shr.u32 	%r2, %r1, 20;
	and.b32  	%r3, %r2, 2047;
	setp.eq.s32 	%p1, %r3, 2047;
	mov.b32 	%r46, 0;
	@%p1 bra 	$L__BB1_9;
	add.s32 	%r20, %r3, -1024;
	mov.b64 	%rd20, %fd4;
	shl.b64 	%rd2, %rd20, 11;
	shr.u32 	%r4, %r20, 6;
	sub.s32 	%r45, 15, %r4;
	sub.s32 	%r21, 19, %r4;
	setp.lt.u32 	%p2, %r20, 128;
	selp.b32 	%r6, 18, %r21, %p2;
	setp.ge.s32 	%p3, %r45, %r6;
	mov.b64 	%rd70, 0;
	@%p3 bra 	$L__BB1_4;
	add.s32 	%r23, %r6, %r4;
	neg.s32 	%r43, %r23;
	or.b64  	%rd3, %rd2, -9223372036854775808;
	mov.b64 	%rd70, 0;
	mov.b32 	%r42, 0;
	mov.u64 	%rd25, __cudart_i2opi_d;
	mov.u32 	%r44, %r45;
$L__BB1_3:
	.pragma "nounroll";
	mul.wide.s32 	%rd22, %r42, 8;
	add.s64 	%rd23, %rd1, %rd22;
	mul.wide.s32 	%rd24, %r44, 8;
	add.s64 	%rd26, %rd25, %rd24;
	ld.global.nc.u64 	%rd27, [%rd26];
	{
	.reg .u32 %r0, %r1, %r2, %r3, %alo, %ahi, %blo, %bhi, %clo, %chi;
	mov.b64 	{%alo,%ahi}, %rd27;
	mov.b64 	{%blo,%bhi}, %rd3;
	mov.b64 	{%clo,%chi}, %rd70;
	mad.lo.cc.u32 	%r0, %alo, %blo, %clo;
	madc.hi.cc.u32 	%r1, %alo, %blo, %chi;
	madc.hi.u32 	%r2, %alo, %bhi, 0;
	mad.lo.cc.u32 	%r1, %alo, %bhi, %r1;
	madc.hi.cc.u32 	%r2, %ahi, %blo, %r2;
	madc.hi.u32 	%r3, %ahi, %bhi, 0;
	mad.lo.cc.u32 	%r1, %ahi, %blo, %r1;
	madc.lo.cc.u32 	%r2, %ahi, %bhi, %r2;
	addc.u32 	%r3, %r3, 0;
	mov.b64 	%rd28, {%r0,%r1};
	mov.b64 	%rd70, {%r2,%r3};
	}
	st.local.u64 	[%rd23], %rd28;
	add.s32 	%r44, %r44, 1;
	add.s32 	%r43, %r43, 1;
	add.s32 	%r42, %r42, 1;
	setp.ne.s32 	%p4, %r43, -15;
	mov.u32 	%r45, %r6;
	@%p4 bra 	$L__BB1_3;
$L__BB1_4:
	cvt.s64.s32 	%rd29, %r45;
	cvt.u64.u32 	%rd30, %r4;
	add.s64 	%rd31, %rd30, %rd29;
	shl.b64 	%rd32, %rd31, 3;
	add.s64 	%rd33, %rd1, %rd32;
	st.local.u64 	[%rd33+-120], %rd70;
	and.b32  	%r15, %r2, 63;
	ld.local.u64 	%rd72, [%rd1+16];
	ld.local.u64 	%rd71, [%rd1+24];
	setp.eq.s32 	%p5, %r15, 0;
	@%p5 bra 	$L__BB1_6;
	shl.b64 	%rd34, %rd71, %r15;
	shr.u64 	%rd35, %rd72, 1;
	xor.b32  	%r24, %r15, 63;
	shr.u64 	%rd36, %rd35, %r24;
	or.b64  	%rd71, %rd34, %rd36;
	ld.local.u64 	%rd37, [%rd1+8];
	shl.b64 	%rd38, %rd72, %r15;
	shr.u64 	%rd39, %rd37, 1;
	shr.u64 	%rd40, %rd39, %r24;
	or.b64  	%rd72, %rd38, %rd40;
$L__BB1_6:
	and.b32  	%r25, %r1, -2147483648;
	shr.u64 	%rd41, %rd71, 62;
	cvt.u32.u64 	%r26, %rd41;
	mov.b64 	{%r27, %r28}, %rd71;
	mov.b64 	{%r29, %r30}, %rd72;
	shf.l.wrap.b32 	%r31, %r30, %r27, 2;
	shf.l.wrap.b32 	%r32, %r27, %r28, 2;
	mov.b64 	%rd42, {%r31, %r32};
	shl.b64 	%rd43, %rd72, 2;
	shr.u64 	%rd44, %rd42, 63;
	cvt.u32.u64 	%r33, %rd44;
	add.s32 	%r34, %r33, %r26;
	setp.eq.s32 	%p6, %r25, 0;
	neg.s32 	%r35, %r34;
	selp.b32 	%r46, %r34, %r35, %p6;
	setp.gt.s64 	%p7, %rd42, -1;
	mov.b64 	%rd45, 0;
	{
	.reg .u32 %r0, %r1, %r2, %r3, %a0, %a1, %a2, %a3, %b0, %b1, %b2, %b3;
	mov.b64 	{%a0,%a1}, %rd45;
	mov.b64 	{%a2,%a3}, %rd45;
	mov.b64 	{%b0,%b1}, %rd43;
	mov.b64 	{%b2,%b3}, %rd42;
	sub.cc.u32 	%r0, %a0, %b0;
	subc.cc.u32 	%r1, %a1, %b1;
	subc.cc.u32 	%r2, %a2, %b2;
	subc.u32 	%r3, %a3, %b3;
	mov.b64 	%rd46, {%r0,%r1};
	mov.b64 	%rd47, {%r2,%r3};
	}
	xor.b32  	%r36, %r25, -2147483648;
	selp.b64 	%rd73, %rd42, %rd47, %p7;
	selp.b64 	%rd14, %rd43, %rd46, %p7;
	selp.b32 	%r17, %r25, %r36, %p7;
	clz.b64 	%r37, %rd73;
	cvt.u64.u32 	%rd15, %r37;
	setp.eq.s32 	%p8, %r37, 0;
	@%p8 bra 	$L__BB1_8;
	cvt.u32.u64 	%r38, %rd15;
	and.b32  	%r39, %r38, 63;
	shl.b64 	%rd48, %rd73, %r39;
	shr.u64 	%rd49, %rd14, 1;
	not.b32 	%r40, %r38;
	and.b32  	%r41, %r40, 63;
	shr.u64 	%rd50, %rd49, %r41;
	or.b64  	%rd73, %rd48, %rd50;
$L__BB1_8:
	mov.b64 	%rd51, -3958705157555305931;
	{
	.reg .u32 %r0, %r1, %r2, %r3, %alo, %ahi, %blo, %bhi;
	mov.b64 	{%alo,%ahi}, %rd73;
	mov.b64 	{%blo,%bhi}, %rd51;
	mul.lo.u32 	%r0, %alo, %blo;
	mul.hi.u32 	%r1, %alo, %blo;
	mad.lo.cc.u32 	%r1, %alo, %bhi, %r1;
	madc.hi.u32 	%r2, %alo, %bhi, 0;
	mad.lo.cc.u32 	%r1, %ahi, %blo, %r1;
	madc.hi.cc.u32 	%r2, %ahi, %blo, %r2;
	madc.hi.u32 	%r3, %ahi, %bhi, 0;
	mad.lo.cc.u32 	%r2, %ahi, %bhi, %r2;
	addc.u32 	%r3, %r3, 0;
	mov.b64 	%rd52, {%r0,%r1};
	mov.b64 	%rd53, {%r2,%r3};
	}
	setp.gt.s64 	%p9, %rd53, 0;
	{
	.reg .u32 %r0, %r1, %r2, %r3, %a0, %a1, %a2, %a3, %b0, %b1, %b2, %b3;
	mov.b64 	{%a0,%a1}, %rd52;
	mov.b64 	{%a2,%a3}, %rd53;
	mov.b64 	{%b0,%b1}, %rd52;
	mov.b64 	{%b2,%b3}, %rd53;
	add.cc.u32 	%r0, %a0, %b0;
	addc.cc.u32 	%r1, %a1, %b1;
	addc.cc.u32 	%r2, %a2, %b2;
	addc.u32 	%r3, %a3, %b3;
	mov.b64 	%rd54, {%r0,%r1};
	mov.b64 	%rd55, {%r2,%r3};
	}
	selp.b64 	%rd56, %rd55, %rd53, %p9;
	selp.s64 	%rd57, -1, 0, %p9;
	sub.s64 	%rd58, %rd57, %rd15;
	cvt.u64.u32 	%rd59, %r17;
	shl.b64 	%rd60, %rd59, 32;
	add.s64 	%rd61, %rd56, 1;
	shr.u64 	%rd62, %rd61, 10;
	add.s64 	%rd63, %rd62, 1;
	shr.u64 	%rd64, %rd63, 1;
	shl.b64 	%rd65, %rd58, 52;
	add.s64 	%rd66, %rd65, %rd64;
	add.s64 	%rd67, %rd66, 4602678819172646912;
	or.b64  	%rd68, %rd67, %rd60;
	mov.b64 	%fd4, %rd68;
$L__BB1_9:
	st.param.f64 	[func_retval0], %fd4;
	st.param.b32 	[func_retval0+8], %r46;
	ret;

}
.func  (.param .b64 func_retval0) __internal_accurate_pow(
	.param .b64 __internal_accurate_pow_param_0
)
{
	.reg .pred 	%p<8>;
	.reg .b32 	%r<49>;
	.reg .b32 	%f<3>;
	.reg .b64 	%fd<109>;

	ld.param.f64 	%fd10, [__internal_accurate_pow_param_0];
	{
	.reg .b32 %temp; 
	mov.b64 	{%temp, %r46}, %fd10;
	}
	{
	.reg .b32 %temp; 
	mov.b64 	{%r45, %temp}, %fd10;
	}
	shr.u32 	%r47, %r46, 20;
	setp.gt.u32 	%p1, %r46, 1048575;
	@%p1 bra 	$L__BB2_2;
	mul.f64 	%fd11, %fd10, 0d4350000000000000;
	{
	.reg .b32 %temp; 
	mov.b64 	{%temp, %r46}, %fd11;
	}
	{
	.reg .b32 %temp; 
	mov.b64 	{%r45, %temp}, %fd11;
	}
	shr.u32 	%r16, %r46, 20;
	add.s32 	%r47, %r16, -54;
$L__BB2_2:
	add.s32 	%r48, %r47, -1023;
	and.b32  	%r17, %r46, -2146435073;
	or.b32  	%r18, %r17, 1072693248;
	mov.b64 	%fd107, {%r45, %r18};
	setp.lt.u32 	%p2, %r18, 1073127583;
	@%p2 bra 	$L__BB2_4;
	{
	.reg .b32 %temp; 
	mov.b64 	{%r19, %temp}, %fd107;
	}
	{
	.reg .b32 %temp; 
	mov.b64 	{%temp, %r20}, %fd107;
	}
	add.s32 	%r21, %r20, -1048576;
	mov.b64 	%fd107, {%r19, %r21};
	add.s32 	%r48, %r47, -1022;
$L__BB2_4:
	add.f64 	%fd12, %fd107, 0dBFF0000000000000;
	add.f64 	%fd13, %fd107, 0d3FF0000000000000;
	rcp.approx.ftz.f64 	%fd14, %fd13;
	neg.f64 	%fd15, %fd13;
	fma.rn.f64 	%fd16, %fd15, %fd14, 0d3FF0000000000000;
	fma.rn.f64 	%fd17, %fd16, %fd16, %fd16;
	fma.rn.f64 	%fd18, %fd17, %fd14, %fd14;
	mul.f64 	%fd19, %fd12, %fd18;
	fma.rn.f64 	%fd20, %fd12, %fd18, %fd19;
	mul.f64 	%fd21, %fd20, %fd20;
	fma.rn.f64 	%fd22, %fd21, 0d3EB0F5FF7D2CAFE2, 0d3ED0F5D241AD3B5A;
	fma.rn.f64 	%fd23, %fd22, %fd21, 0d3EF3B20A75488A3F;
	fma.rn.f64 	%fd24, %fd23, %fd21, 0d3F1745CDE4FAECD5;
	fma.rn.f64 	%fd25, %fd24, %fd21, 0d3F3C71C7258A578B;
	fma.rn.f64 	%fd26, %fd25, %fd21, 0d3F6249249242B910;
	fma.rn.f64 	%fd27, %fd26, %fd21, 0d3F89999999999DFB;
	sub.f64 	%fd28, %fd12, %fd20;
	add.f64 	%fd29, %fd28, %fd28;
	neg.f64 	%fd30, %fd20;
	fma.rn.f64 	%fd31, %fd30, %fd12, %fd29;
	mul.f64 	%fd32, %fd18, %fd31;
	fma.rn.f64 	%fd33, %fd21, %fd27, 0d3FB5555555555555;
	mov.f64 	%fd34, 0d3FB5555555555555;
	sub.f64 	%fd35, %fd34, %fd33;
	fma.rn.f64 	%fd36, %fd21, %fd27, %fd35;
	add.f64 	%fd37, %fd36, 0dBC46A4CB00B9E7B0;
	add.f64 	%fd38, %fd33, %fd37;
	sub.f64 	%fd39, %fd33, %fd38;
	add.f64 	%fd40, %fd37, %fd39;
	mul.rn.f64 	%fd41, %fd20, %fd20;
	neg.f64 	%fd42, %fd41;
	fma.rn.f64 	%fd43, %fd20, %fd20, %fd42;
	{
	.reg .b32 %temp; 
	mov.b64 	{%r22, %temp}, %fd32;
	}
	{
	.reg .b32 %temp; 
	mov.b64 	{%temp, %r23}, %fd32;
	}
	add.s32 	%r24, %r23, 1048576;
	mov.b64 	%fd44, {%r22, %r24};
	fma.rn.f64 	%fd45, %fd20, %fd44, %fd43;
	mul.rn.f64 	%fd46, %fd41, %fd20;
	neg.f64 	%fd47, %fd46;
	fma.rn.f64 	%fd48, %fd41, %fd20, %fd47;
	fma.rn.f64 	%fd49, %fd41, %fd32, %fd48;
	fma.rn.f64 	%fd50, %fd45, %fd20, %fd49;
	mul.rn.f64 	%fd51, %fd38, %fd46;
	neg.f64 	%fd52, %fd51;
	fma.rn.f64 	%fd53, %fd38, %fd46, %fd52;
	fma.rn.f64 	%fd54, %fd38, %fd50, %fd53;
	fma.rn.f64 	%fd55, %fd40, %fd46, %fd54;
	add.f64 	%fd56, %fd51, %fd55;
	sub.f64 	%fd57, %fd51, %fd56;
	add.f64 	%fd58, %fd55, %fd57;
	add.f64 	%fd59, %fd20, %fd56;
	sub.f64 	%fd60, %fd20, %fd59;
	add.f64 	%fd61, %fd56, %fd60;
	add.f64 	%fd62, %fd58, %fd61;
	add.f64 	%fd63, %fd32, %fd62;
	add.f64 	%fd64, %fd59, %fd63;
	sub.f64 	%fd65, %fd59, %fd64;
	add.f64 	%fd66, %fd63, %fd65;
	xor.b32  	%r25, %r48, -2147483648;
	mov.b32 	%r26, 1127219200;
	mov.b64 	%fd67, {%r25, %r26};
	mov.b32 	%r27, -2147483648;
	mov.b64 	%fd68, {%r27, %r26};
	sub.f64 	%fd69, %fd67, %fd68;
	fma.rn.f64 	%fd70, %fd69, 0d3FE62E42FEFA39EF, %fd64;
	fma.rn.f64 	%fd71, %fd69, 0dBFE62E42FEFA39EF, %fd70;
	sub.f64 	%fd72, %fd71, %fd64;
	sub.f64 	%fd73, %fd66, %fd72;
	fma.rn.f64 	%fd74, %fd69, 0d3C7ABC9E3B39803F, %fd73;
	add.f64 	%fd75, %fd70, %fd74;
	sub.f64 	%fd76, %fd70, %fd75;
	add.f64 	%fd77, %fd74, %fd76;
	mov.f64 	%fd78, 0d4000000000000000;
	{
	.reg .b32 %temp; 
	mov.b64 	{%temp, %r28}, %fd78;
	}
	{
	.reg .b32 %temp; 
	mov.b64 	{%r29, %temp}, %fd78;
	}
	shl.b32 	%r30, %r28, 1;
	setp.gt.u32 	%p3, %r30, -33554433;
	and.b32  	%r31, %r28, -15728641;
	selp.b32 	%r32, %r31, %r28, %p3;
	mov.b64 	%fd79, {%r29, %r32};
	mul.rn.f64 	%fd80, %fd75, %fd79;
	neg.f64 	%fd81, %fd80;
	fma.rn.f64 	%fd82, %fd75, %fd79, %fd81;
	fma.rn.f64 	%fd83, %fd77, %fd79, %fd82;
	add.f64 	%fd4, %fd80, %fd83;
	sub.f64 	%fd84, %fd80, %fd4;
	add.f64 	%fd5, %fd83, %fd84;
	fma.rn.f64 	%fd85, %fd4, 0d3FF71547652B82FE, 0d4338000000000000;
	{
	.reg .b32 %temp; 
	mov.b64 	{%r13, %temp}, %fd85;
	}
	mov.f64 	%fd86, 0dC338000000000000;
	add.rn.f64 	%fd87, %fd85, %fd86;
	fma.rn.f64 	%fd88, %fd87, 0dBFE62E42FEFA39EF, %fd4;
	fma.rn.f64 	%fd89, %fd87, 0dBC7ABC9E3B39803F, %fd88;
	fma.rn.f64 	%fd90, %fd89, 0d3E5ADE1569CE2BDF, 0d3E928AF3FCA213EA;
	fma.rn.f64 	%fd91, %fd90, %fd89, 0d3EC71DEE62401315;
	fma.rn.f64 	%fd92, %fd91, %fd89, 0d3EFA01997C89EB71;
	fma.rn.f64 	%fd93, %fd92, %fd89, 0d3F2A01A014761F65;
	fma.rn.f64 	%fd94, %fd93, %fd89, 0d3F56C16C1852B7AF;
	fma.rn.f64 	%fd95, %fd94, %fd89, 0d3F81111111122322;
	fma.rn.f64 	%fd96, %fd95, %fd89, 0d3FA55555555502A1;
	fma.rn.f64 	%fd97, %fd96, %fd89, 0d3FC5555555555511;
	fma.rn.f64 	%fd98, %fd97, %fd89, 0d3FE000000000000B;
	fma.rn.f64 	%fd99, %fd98, %fd89, 0d3FF0000000000000;
	fma.rn.f64 	%fd100, %fd99, %fd89, 0d3FF0000000000000;
	{
	.reg .b32 %temp; 
	mov.b64 	{%r14, %temp}, %fd100;
	}
	{
	.reg .b32 %temp; 
	mov.b64 	{%temp, %r15}, %fd100;
	}
	shl.b32 	%r33, %r13, 20;
	add.s32 	%r34, %r33, %r15;
	mov.b64 	%fd108, {%r14, %r34};
	{
	.reg .b32 %temp; 
	mov.b64 	{%temp, %r35}, %fd4;
	}
	mov.b32 	%f2, %r35;
	abs.f32 	%f1, %f2;
	setp.lt.f32 	%p4, %f1, 0f4086232B;
	@%p4 bra 	$L__BB2_7;
	setp.lt.f64 	%p5, %fd4, 0d0000000000000000;
	add.f64 	%fd101, %fd4, 0d7FF0000000000000;
	selp.f64 	%fd108, 0d0000000000000000, %fd101, %p5;
	setp.geu.f32 	%p6, %f1, 0f40874800;
	@%p6 bra 	$L__BB2_7;
	shr.u32 	%r36, %r13, 31;
	add.s32 	%r37, %r13, %r36;
	shr.s32 	%r38, %r37, 1;
	shl.b32 	%r39, %r38, 20;
	add.s32 	%r40, %r15, %r39;
	mov.b64 	%fd102, {%r14, %r40};
	sub.s32 	%r41, %r13, %r38;
	shl.b32 	%r42, %r41, 20;
	add.s32 	%r43, %r42, 1072693248;
	mov.b32 	%r44, 0;
	mov.b64 	%fd103, {%r44, %r43};
	mul.f64 	%fd108, %fd103, %fd102;
$L__BB2_7:
	abs.f64 	%fd104, %fd108;
	setp.eq.f64 	%p7, %fd104, 0d7FF0000000000000;
	fma.rn.f64 	%fd105, %fd108, %fd5, %fd108;
	selp.f64 	%fd106, %fd108, %fd105, %p7;
	st.param.f64 	[func_retval0], %fd106;
	ret;

}


// ===== COMPILED SASS (sm_100) =====

	.target	sm_100

	.elftype	@"ET_EXEC"


//--------------------- .note.nv.tkinfo           --------------------------
	.section	.note.nv.tkinfo,"",@"SHT_NOTE"
	.sectionflags	@"SHF_NOTE_NV_TKINFO"
	.tkinfo
        /*0018*/ 	.word	0x00000002
        /*0030*/ 	.string	""
        /*0030*/ 	.string	"ptxas"
        /*0030*/ 	.string	"Cuda compilation tools, release 13.0, V13.0.88"
        /*0030*/ 	.string	"Build cuda_13.0.r13.0/compiler.36424714_0"
        /*0030*/ 	.string	"-arch sm_100 -m 64 "



//--------------------- .note.nv.cuinfo           --------------------------
	.section	.note.nv.cuinfo,"",@"SHT_NOTE"
	.sectionflags	@"SHF_NOTE_NV_CUINFO"
        /*0018*/ 	.short	0x0002
        /*001a*/ 	.short	0x0064
        /*001c*/ 	.short	0x0082
	.zero		2


//--------------------- .nv.info                  --------------------------
	.section	.nv.info,"",@"SHT_CUDA_INFO"
	.align	4


	//----- nvinfo : EIATTR_REGCOUNT
	.align		4
        /*0000*/ 	.byte	0x04, 0x2f
        /*0002*/ 	.short	(.L_3 - .L_2)
	.align		4
.L_2:
        /*0004*/ 	.word	index@(_Z10simulationidPdS_idS_S_S_i)
        /*0008*/ 	.word	0x00000022


	//----- nvinfo : EIATTR_FRAME_SIZE
	.align		4
.L_3:
        /*000c*/ 	.byte	0x04, 0x11
        /*000e*/ 	.short	(.L_5 - .L_4)
	.align		4
.L_4:
        /*0010*/ 	.word	index@($_Z10simulationidPdS_idS_S_S_i$__internal_trig_reduction_slowpathd)
        /*0014*/ 	.word	0x00000028


	//----- nvinfo : EIATTR_FRAME_SIZE
	.align		4
.L_5:
        /*0018*/ 	.byte	0x04, 0x11
        /*001a*/ 	.short	(.L_7 - .L_6)
	.align		4
.L_6:
        /*001c*/ 	.word	index@($_Z10simulationidPdS_idS_S_S_i$__internal_accurate_pow)
        /*0020*/ 	.word	0x00000028


	//----- nvinfo : EIATTR_FRAME_SIZE
	.align		4
.L_7:
        /*0024*/ 	.byte	0x04, 0x11
        /*0026*/ 	.short	(.L_9 - .L_8)
	.align		4
.L_8:
        /*0028*/ 	.word	index@($__internal_1_$__cuda_sm20_dsqrt_rn_f64_mediumpath_v1)
        /*002c*/ 	.word	0x00000028


	//----- nvinfo : EIATTR_FRAME_SIZE
	.align		4
.L_9:
        /*0030*/ 	.byte	0x04, 0x11
        /*0032*/ 	.short	(.L_11 - .L_10)
	.align		4
.L_10:
        /*0034*/ 	.word	index@($__internal_0_$__cuda_sm20_div_rn_f64_full)
        /*0038*/ 	.word	0x00000028


	//----- nvinfo : EIATTR_FRAME_SIZE
	.align		4
.L_11:
        /*003c*/ 	.byte	0x04, 0x11
        /*003e*/ 	.short	(.L_13 - .L_12)
	.align		4
.L_12:
        /*0040*/ 	.word	index@(_Z10simulationidPdS_idS_S_S_i)
        /*0044*/ 	.word	0x00000028


	//----- nvinfo : EIATTR_MIN_STACK_SIZE
	.align		4
.L_13:
        /*0048*/ 	.byte	0x04, 0x12
        /*004a*/ 	.short	(.L_15 - .L_14)
	.align		4
.L_14:
        /*004c*/ 	.word	index@(_Z10simulationidPdS_idS_S_S_i)
        /*0050*/ 	.word	0x00000028
.L_15:


//--------------------- .nv.compat                --------------------------
	.section	.nv.compat,"",@"SHT_CUDA_COMPAT_INFO"
	.align	4
        /*0000*/ 	.byte	0x02, 0x09, 0x00, 0x00, 0x02, 0x02, 0x01, 0x00, 0x02, 0x05, 0x05, 0x00, 0x03, 0x07, 0x01, 0x01
        /*0010*/ 	.byte	0x02, 0x03, 0x00, 0x00, 0x02, 0x06, 0x01, 0x00, 0x04, 0x0b, 0x08, 0x00, 0x01, 0x00, 0x00, 0x00
        /*0020*/ 	.byte	0x00, 0x00, 0x00, 0x00


//--------------------- .nv.info._Z10simulationidPdS_idS_S_S_i --------------------------
	.section	.nv.info._Z10simulationidPdS_idS_S_S_i,"",@"SHT_CUDA_INFO"
	.sectionflags	@""
	.align	4


	//----- nvinfo : EIATTR_CUDA_API_VERSION
	.align		4
        /*0000*/ 	.byte	0x04, 0x37
        /*0002*/ 	.short	(.L_17 - .L_16)
.L_16:
        /*0004*/ 	.word	0x00000082


	//----- nvinfo : EIATTR_KPARAM_INFO
	.align		4
.L_17:
        /*0008*/ 	.byte	0x04, 0x17
        /*000a*/ 	.short	(.L_19 - .L_18)
.L_18:
        /*000c*/ 	.word	0x00000000
        /*0010*/ 	.short	0x0009
        /*0012*/ 	.short	0x0048
        /*0014*/ 	.byte	0x00, 0xf0, 0x11, 0x00


	//----- nvinfo : EIATTR_KPARAM_INFO
	.align		4
.L_19:
        /*0018*/ 	.byte	0x04, 0x17
        /*001a*/ 	.short	(.L_21 - .L_20)
.L_20:
        /*001c*/ 	.word	0x00000000
        /*0020*/ 	.short	0x0008
        /*0022*/ 	.short	0x0040
        /*0024*/ 	.byte	0x00, 0xf5, 0x21, 0x00


	//----- nvinfo : EIATTR_KPARAM_INFO
	.align		4
.L_21:
        /*0028*/ 	.byte	0x04, 0x17
        /*002a*/ 	.short	(.L_23 - .L_22)
.L_22:
        /*002c*/ 	.word	0x00000000
        /*0030*/ 	.short	0x0007
        /*0032*/ 	.short	0x0038
        /*0034*/ 	.byte	0x00, 0xf5, 0x21, 0x00


	//----- nvinfo : EIATTR_KPARAM_INFO
	.align		4
.L_23:
        /*0038*/ 	.byte	0x04, 0x17
        /*003a*/ 	.short	(.L_25 - .L_24)
.L_24:
        /*003c*/ 	.word	0x00000000
        /*0040*/ 	.short	0x0006
        /*0042*/ 	.short	0x0030
        /*0044*/ 	.byte	0x00, 0xf5, 0x21, 0x00


	//----- nvinfo : EIATTR_KPARAM_INFO
	.align		4
.L_25:
        /*0048*/ 	.byte	0x04, 0x17
        /*004a*/ 	.short	(.L_27 - .L_26)
.L_26:
        /*004c*/ 	.word	0x00000000
        /*0050*/ 	.short	0x0005
        /*0052*/ 	.short	0x0028
        /*0054*/ 	.byte	0x00, 0xf0, 0x21, 0x00


	//----- nvinfo : EIATTR_KPARAM_INFO
	.align		4
.L_27:
        /*0058*/ 	.byte	0x04, 0x17
        /*005a*/ 	.short	(.L_29 - .L_28)
.L_28:
        /*005c*/ 	.word	0x00000000
        /*0060*/ 	.short	0x0004
        /*0062*/ 	.short	0x0020
        /*0064*/ 	.byte	0x00, 0xf0, 0x11, 0x00


	//----- nvinfo : EIATTR_KPARAM_INFO
	.align		4
.L_29:
        /*0068*/ 	.byte	0x04, 0x17
        /*006a*/ 	.short	(.L_31 - .L_30)
.L_30:
        /*006c*/ 	.word	0x00000000
        /*0070*/ 	.short	0x0003
        /*0072*/ 	.short	0x0018
        /*0074*/ 	.byte	0x00, 0xf5, 0x21, 0x00


	//----- nvinfo : EIATTR_KPARAM_INFO
	.align		4
.L_31:
        /*0078*/ 	.byte	0x04, 0x17
        /*007a*/ 	.short	(.L_33 - .L_32)
.L_32:
        /*007c*/ 	.word	0x00000000
        /*0080*/ 	.short	0x0002
        /*0082*/ 	.short	0x0010
        /*0084*/ 	.byte	0x00, 0xf5, 0x21, 0x00


	//----- nvinfo : EIATTR_KPARAM_INFO
	.align		4
.L_33:
        /*0088*/ 	.byte	0x04, 0x17
        /*008a*/ 	.short	(.L_35 - .L_34)
.L_34:
        /*008c*/ 	.word	0x00000000
        /*0090*/ 	.short	0x0001
        /*0092*/ 	.short	0x0008
        /*0094*/ 	.byte	0x00, 0xf0, 0x21, 0x00


	//----- nvinfo : EIATTR_KPARAM_INFO
	.align		4
.L_35:
        /*0098*/ 	.byte	0x04, 0x17
        /*009a*/ 	.short	(.L_37 - .L_36)
.L_36:
        /*009c*/ 	.word	0x00000000
        /*00a0*/ 	.short	0x0000
        /*00a2*/ 	.short	0x0000
        /*00a4*/ 	.byte	0x00, 0xf0, 0x11, 0x00


	//----- nvinfo : EIATTR_SPARSE_MMA_MASK
	.align		4
.L_37:
        /*00a8*/ 	.byte	0x03, 0x50
        /*00aa*/ 	.short	0x0000


	//----- nvinfo : EIATTR_MAXREG_COUNT
	.align		4
        /*00ac*/ 	.byte	0x03, 0x1b
        /*00ae*/ 	.short	0x00ff


	//----- nvinfo : EIATTR_MERCURY_ISA_VERSION
	.align		4
        /*00b0*/ 	.byte	0x03, 0x5f
        /*00b2*/ 	.short	0x0101


	//----- nvinfo : EIATTR_VRC_CTA_INIT_COUNT
	.align		4
        /*00b4*/ 	.byte	0x02, 0x4a
	.zero		1
	.zero		1


	//----- nvinfo : EIATTR_EXIT_INSTR_OFFSETS
	.align		4
        /*00b8*/ 	.byte	0x04, 0x1c
        /*00ba*/ 	.short	(.L_39 - .L_38)


	//   ....[0]....
.L_38:
        /*00bc*/ 	.word	0x00000040


	//   ....[1]....
        /*00c0*/ 	.word	0x00003090


	//----- nvinfo : EIATTR_CRS_STACK_SIZE
	.align		4
.L_39:
        /*00c4*/ 	.byte	0x04, 0x1e
        /*00c6*/ 	.short	(.L_41 - .L_40)
.L_40:
        /*00c8*/ 	.word	0x00000000


	//----- nvinfo : EIATTR_CBANK_PARAM_SIZE
	.align		4
.L_41:
        /*00cc*/ 	.byte	0x03, 0x19
        /*00ce*/ 	.short	0x004c


	//----- nvinfo : EIATTR_PARAM_CBANK
	.align		4
        /*00d0*/ 	.byte	0x04, 0x0a
        /*00d2*/ 	.short	(.L_43 - .L_42)
	.align		4
.L_42:
        /*00d4*/ 	.word	index@(.nv.constant0._Z10simulationidPdS_idS_S_S_i)
        /*00d8*/ 	.short	0x0380
        /*00da*/ 	.short	0x004c


	//----- nvinfo : EIATTR_SW_WAR
	.align		4
.L_43:
        /*00dc*/ 	.byte	0x04, 0x36
        /*00de*/ 	.short	(.L_45 - .L_44)
.L_44:
        /*00e0*/ 	.word	0x00000008
.L_45:


//--------------------- .nv.callgraph             --------------------------
	.section	.nv.callgraph,"",@"SHT_CUDA_CALLGRAPH"
	.align	4
	.sectionentsize	8
	.align		4
        /*0000*/ 	.word	0x00000000
	.align		4
        /*0004*/ 	.word	0xffffffff
	.align		4
        /*0008*/ 	.word	0x00000000
	.align		4
        /*000c*/ 	.word	0xfffffffe
	.align		4
        /*0010*/ 	.word	0x00000000
	.align		4
        /*0014*/ 	.word	0xfffffffd
	.align		4
        /*0018*/ 	.word	0x00000000
	.align		4
        /*001c*/ 	.word	0xfffffffc


//--------------------- .nv.constant4             --------------------------
	.section	.nv.constant4,"a",@progbits
	.align	8
	.align		8
.nv.constant4:
        /*0000*/ 	.dword	__cudart_i2opi_d
	.align		8
        /*0008*/ 	.dword	__cudart_sin_cos_coeffs


//--------------------- .text._Z10simulationidPdS_idS_S_S_i --------------------------
	.section	.text._Z10simulationidPdS_idS_S_S_i,"ax",@progbits
	.align	128
        .global         _Z10simulationidPdS_idS_S_S_i
        .type           _Z10simulationidPdS_idS_S_S_i,@function
        .size           _Z10simulationidPdS_idS_S_S_i,(.L_x_44 - _Z10simulationidPdS_idS_S_S_i)
        .other          _Z10simulationidPdS_idS_S_S_i,@"STO_CUDA_ENTRY STV_DEFAULT"
_Z10simulationidPdS_idS_S_S_i:
.text._Z10simulationidPdS_idS_S_S_i:
[----:B------:R-:W0:Y:S08]  /*0000*/  LDC R1, c[0x0][0x37c] ;  /* 0x0000df00ff017b82 */ /* 0x000e300000000800 */
[----:B------:R-:W1:Y:S01]  /*0010*/  LDC R0, c[0x0][0x3a0] ;  /* 0x0000e800ff007b82 */ /* 0x000e620000000800 */
[----:B0-----:R-:W-:Y:S01]  /*0020*/  VIADD R1, R1, 0xffffffd8 ;  /* 0xffffffd801017836 */ /* 0x001fe20000000000 */
[----:B-1----:R-:W-:-:S13]  /*0030*/  ISETP.GE.AND P0, PT, R0, 0x1, PT ;  /* 0x000000010000780c */ /* 0x002fda0003f06270 */
[----:B------:R-:W-:Y:S05]  /*0040*/  @!P0 EXIT ;  /* 0x000000000000894d */ /* 0x000fea0003800000 */
[----:B------:R-:W0:Y:S01]  /*0050*/  LDCU UR7, c[0x0][0x380] ;  /* 0x00007000ff0777ac */ /* 0x000e220008000800 */
[----:B------:R-:W-:Y:S01]  /*0060*/  IMAD.MOV.U32 R0, RZ, RZ, RZ ;  /* 0x000000ffff007224 */ /* 0x000fe200078e00ff */
[----:B------:R-:W1:Y:S01]  /*0070*/  LDCU.64 UR14, c[0x0][0x358] ;  /* 0x00006b00ff0e77ac */ /* 0x000e620008000a00 */
[----:B0-----:R-:W-:Y:S02]  /*0080*/  ULOP3.LUT UR16, UR7, 0xf, URZ, 0xc0, !UPT ;  /* 0x0000000f07107892 */ /* 0x001fe4000f8ec0ff */
[----:B------:R-:W-:Y:S02]  /*0090*/  ULOP3.LUT UR17, UR7, 0x7, URZ, 0xc0, !UPT ;  /* 0x0000000707117892 */ /* 0x000fe4000f8ec0ff */
[----:B------:R-:W-:Y:S02]  /*00a0*/  ULOP3.LUT UR6, UR7, 0x7ffffffe, URZ, 0xc0, !UPT ;  /* 0x7ffffffe07067892 */ /* 0x000fe4000f8ec0ff */
[----:B------:R-:W-:Y:S02]  /*00b0*/  ULOP3.LUT UR18, UR7, 0x7ffffff0, URZ, 0xc0, !UPT ;  /* 0x7ffffff007127892 */ /* 0x000fe4000f8ec0ff */
[----:B-1----:R-:W-:-:S12]  /*00c0*/  ULOP3.LUT UR7, UR7, 0x3, URZ, 0xc0, !UPT ;  /* 0x0000000307077892 */ /* 0x002fd8000f8ec0ff */
.L_x_26:
[----:B0--34-:R-:W0:Y:S01]  /*00d0*/  LDC.64 R2, c[0x0][0x3b0] ;  /* 0x0000ec00ff027b82 */ /* 0x019e220000000a00 */
[----:B-1----:R-:W1:Y:S01]  /*00e0*/  LDCU UR4, c[0x0][0x380] ;  /* 0x00007000ff0477ac */ /* 0x002e620008000800 */
[----:B--2---:R-:W2:Y:S06]  /*00f0*/  LDCU UR5, c[0x0][0x3a0] ;  /* 0x00007400ff0577ac */ /* 0x004eac0008000800 */
[----:B------:R-:W3:Y:S01]  /*0100*/  LDC.64 R4, c[0x0][0x3b8] ;  /* 0x0000ee00ff047b82 */ /* 0x000ee20000000a00 */
[----:B-1----:R-:W-:Y:S01]  /*0110*/  UISETP.GE.AND UP0, UPT, UR4, 0x1, UPT ;  /* 0x000000010400788c */ /* 0x002fe2000bf06270 */
[----:B0-----:R-:W-:-:S05]  /*0120*/  IMAD.WIDE.U32 R2, R0, 0x8, R2 ;  /* 0x0000000800027825 */ /* 0x001fca00078e0002 */
[----:B------:R0:W-:Y:S01]  /*0130*/  STG.E.64 desc[UR14][R2.64], RZ ;  /* 0x000000ff02007986 */ /* 0x0001e2000c101b0e */
[----:B---3--:R-:W-:-:S04]  /*0140*/  IMAD.WIDE.U32 R4, R0, 0x8, R4 ;  /* 0x0000000800047825 */ /* 0x008fc800078e0004 */
[----:B------:R-:W-:Y:S01]  /*0150*/  VIADD R0, R0, 0x1 ;  /* 0x0000000100007836 */ /* 0x000fe20000000000 */
[----:B------:R0:W-:Y:S04]  /*0160*/  STG.E.64 desc[UR14][R4.64], RZ ;  /* 0x000000ff04007986 */ /* 0x0001e8000c101b0e */
[----:B--2---:R-:W-:Y:S01]  /*0170*/  ISETP.NE.AND P2, PT, R0, UR5, PT ;  /* 0x0000000500007c0c */ /* 0x004fe2000bf45270 */
[----:B------:R-:W-:-:S12]  /*0180*/  BRA.U !UP0, `(.L_x_0) ;  /* 0x0000000908007547 */ /* 0x000fd8000b800000 */
[----:B------:R-:W1:Y:S01]  /*0190*/  LDC R7, c[0x0][0x39c] ;  /* 0x0000e700ff077b82 */ /* 0x000e620000000800 */
[----:B------:R-:W2:Y:S01]  /*01a0*/  LDCU UR5, c[0x0][0x398] ;  /* 0x00007300ff0577ac */ /* 0x000ea20008000800 */
[----:B------:R-:W3:Y:S01]  /*01b0*/  LDCU.64 UR10, c[0x4][0x8] ;  /* 0x01000100ff0a77ac */ /* 0x000ee20008000a00 */
[----:B------:R-:W-:Y:S01]  /*01c0*/  UIADD3 UR4, UPT, UPT, -UR4, URZ, URZ ;  /* 0x000000ff04047290 */ /* 0x000fe2000fffe1ff */
[----:B--2---:R-:W-:-:S11]  /*01d0*/  IMAD.U32 R6, RZ, RZ, UR5 ;  /* 0x00000005ff067e24 */ /* 0x004fd6000f8e00ff */
.L_x_4:
[----:B-12---:R-:W2:Y:S02]  /*01e0*/  LDG.E.64 R12, desc[UR14][R6.64] ;  /* 0x0000000e060c7981 */ /* 0x006ea4000c1e1b00 */
[----:B--2---:R-:W-:-:S14]  /*01f0*/  DSETP.NEU.AND P0, PT, |R12|, +INF , PT ;  /* 0x7ff000000c00742a */ /* 0x004fdc0003f0d200 */
[----:B------:R-:W-:Y:S01]  /*0200*/  @!P0 DMUL R20, RZ, R12 ;  /* 0x0000000cff148228 */ /* 0x000fe20000000000 */
[----:B------:R-:W-:Y:S01]  /*0210*/  @!P0 IMAD.MOV.U32 R28, RZ, RZ, 0x1 ;  /* 0x00000001ff1c8424 */ /* 0x000fe200078e00ff */
[----:B------:R-:W-:Y:S09]  /*0220*/  @!P0 BRA `(.L_x_1) ;  /* 0x00000000005c8947 */ /* 0x000ff20003800000 */
[----:B------:R-:W-:Y:S01]  /*0230*/  UMOV UR8, 0x6dc9c883 ;  /* 0x6dc9c88300087882 */ /* 0x000fe20000000000 */
[----:B------:R-:W-:Y:S01]  /*0240*/  UMOV UR9, 0x3fe45f30 ;  /* 0x3fe45f3000097882 */ /* 0x000fe20000000000 */
[C---:B------:R-:W-:Y:S02]  /*0250*/  DSETP.GE.AND P0, PT, |R12|.reuse, 2.14748364800000000000e+09, PT ;  /* 0x41e000000c00742a */ /* 0x040fe40003f06200 */
[----:B------:R-:W-:Y:S01]  /*0260*/  DMUL R8, R12, UR8 ;  /* 0x000000080c087c28 */ /* 0x000fe20008000000 */
[----:B------:R-:W-:Y:S01]  /*0270*/  UMOV UR8, 0x54442d18 ;  /* 0x54442d1800087882 */ /* 0x000fe20000000000 */
[----:B------:R-:W-:-:S08]  /*0280*/  UMOV UR9, 0x3ff921fb ;  /* 0x3ff921fb00097882 */ /* 0x000fd00000000000 */
[----:B------:R-:W1:Y:S08]  /*0290*/  F2I.F64 R9, R8 ;  /* 0x0000000800097311 */ /* 0x000e700000301100 */
[----:B-1----:R-:W1:Y:S02]  /*02a0*/  I2F.F64 R20, R9 ;  /* 0x0000000900147312 */ /* 0x002e640000201c00 */
[----:B-1----:R-:W-:Y:S01]  /*02b0*/  DFMA R10, R20, -UR8, R12 ;  /* 0x80000008140a7c2b */ /* 0x002fe2000800000c */
[----:B------:R-:W-:Y:S01]  /*02c0*/  UMOV UR8, 0x33145c00 ;  /* 0x33145c0000087882 */ /* 0x000fe20000000000 */
[----:B------:R-:W-:-:S06]  /*02d0*/  UMOV UR9, 0x3c91a626 ;  /* 0x3c91a62600097882 */ /* 0x000fcc0000000000 */
[----:B------:R-:W-:Y:S01]  /*02e0*/  DFMA R10, R20, -UR8, R10 ;  /* 0x80000008140a7c2b */ /* 0x000fe2000800000a */
[----:B------:R-:W-:Y:S01]  /*02f0*/  UMOV UR8, 0x252049c0 ;  /* 0x252049c000087882 */ /* 0x000fe20000000000 */
[----:B------:R-:W-:-:S06]  /*0300*/  UMOV UR9, 0x397b839a ;  /* 0x397b839a00097882 */ /* 0x000fcc0000000000 */
[----:B------:R-:W-:Y:S01]  /*0310*/  DFMA R20, R20, -UR8, R10 ;  /* 0x8000000814147c2b */ /* 0x000fe2000800000a */
[----:B------:R-:W-:Y:S10]  /*0320*/  @!P0 BRA `(.L_x_2) ;  /* 0x0000000000188947 */ /* 0x000ff40003800000 */
[----:B------:R-:W-:Y:S01]  /*0330*/  IMAD.MOV.U32 R11, RZ, RZ, R12 ;  /* 0x000000ffff0b7224 */ /* 0x000fe200078e000c */
[----:B------:R-:W-:Y:S01]  /*0340*/  MOV R17, 0x370 ;  /* 0x0000037000117802 */ /* 0x000fe20000000f00 */
[----:B------:R-:W-:-:S07]  /*0350*/  IMAD.MOV.U32 R18, RZ, RZ, R13 ;  /* 0x000000ffff127224 */ /* 0x000fce00078e000d */
[----:B0--3--:R-:W-:Y:S05]  /*0360*/  CALL.REL.NOINC `($_Z10simulationidPdS_idS_S_S_i$__internal_trig_reduction_slowpathd) ;  /* 0x0000004000207944 */ /* 0x009fea0003c00000 */
[----:B------:R-:W-:Y:S02]  /*0370*/  IMAD.MOV.U32 R20, RZ, RZ, R18 ;  /* 0x000000ffff147224 */ /* 0x000fe400078e0012 */
[----:B------:R-:W-:-:S07]  /*0380*/  IMAD.MOV.U32 R21, RZ, RZ, R19 ;  /* 0x000000ffff157224 */ /* 0x000fce00078e0013 */
.L_x_2:
[----:B------:R-:W-:-:S07]  /*0390*/  VIADD R28, R9, 0x1 ;  /* 0x00000001091c7836 */ /* 0x000fce0000000000 */
.L_x_1:
[----:B------:R-:W-:Y:S01]  /*03a0*/  IMAD.SHL.U32 R8, R28, 0x40, RZ ;  /* 0x000000401c087824 */ /* 0x000fe200078e00ff */
[----:B------:R-:W2:Y:S04]  /*03b0*/  LDG.E.64 R22, desc[UR14][R2.64] ;  /* 0x0000000e02167981 */ /* 0x000ea8000c1e1b00 */
[----:B------:R-:W-:-:S04]  /*03c0*/  LOP3.LUT R8, R8, 0x40, RZ, 0xc0, !PT ;  /* 0x0000004008087812 */ /* 0x000fc800078ec0ff */
[----:B---3--:R-:W-:-:S05]  /*03d0*/  IADD3 R30, P0, PT, R8, UR10, RZ ;  /* 0x0000000a081e7c10 */ /* 0x008fca000ff1e0ff */
[----:B------:R-:W-:-:S05]  /*03e0*/  IMAD.X R31, RZ, RZ, UR11, P0 ;  /* 0x0000000bff1f7e24 */ /* 0x000fca00080e06ff */
[----:B------:R-:W3:Y:S04]  /*03f0*/  LDG.E.128.CONSTANT R8, desc[UR14][R30.64] ;  /* 0x0000000e1e087981 */ /* 0x000ee8000c1e9d00 */
[----:B------:R-:W4:Y:S04]  /*0400*/  LDG.E.128.CONSTANT R12, desc[UR14][R30.64+0x10] ;  /* 0x0000100e1e0c7981 */ /* 0x000f28000c1e9d00 */
[----:B------:R-:W5:Y:S01]  /*0410*/  LDG.E.128.CONSTANT R16, desc[UR14][R30.64+0x20] ;  /* 0x0000200e1e107981 */ /* 0x000f62000c1e9d00 */
[----:B------:R-:W-:Y:S01]  /*0420*/  LOP3.LUT R24, R28, 0x1, RZ, 0xc0, !PT ;  /* 0x000000011c187812 */ /* 0x000fe200078ec0ff */
[----:B------:R-:W-:-:S03]  /*0430*/  IMAD.MOV.U32 R25, RZ, RZ, 0x3da8ff83 ;  /* 0x3da8ff83ff197424 */ /* 0x000fc600078e00ff */
[----:B------:R-:W-:Y:S01]  /*0440*/  ISETP.NE.U32.AND P0, PT, R24, 0x1, PT ;  /* 0x000000011800780c */ /* 0x000fe20003f05070 */
[----:B------:R-:W-:Y:S01]  /*0450*/  IMAD.MOV.U32 R24, RZ, RZ, 0x20fd8164 ;  /* 0x20fd8164ff187424 */ /* 0x000fe200078e00ff */
[----:B------:R-:W-:Y:S02]  /*0460*/  DMUL R26, R20, R20 ;  /* 0x00000014141a7228 */ /* 0x000fe40000000000 */
[----:B------:R-:W-:Y:S02]  /*0470*/  FSEL R25, -R25, 0.11223486810922622681, !P0 ;  /* 0x3de5db6519197808 */ /* 0x000fe40004000100 */
[----:B------:R-:W-:-:S06]  /*0480*/  FSEL R24, R24, -8.06006814911005101289e+34, !P0 ;  /* 0xf9785eba18187808 */ /* 0x000fcc0004000000 */
[----:B---3--:R-:W-:-:S08]  /*0490*/  DFMA R8, R26, R24, R8 ;  /* 0x000000181a08722b */ /* 0x008fd00000000008 */
[----:B------:R-:W-:-:S08]  /*04a0*/  DFMA R8, R26, R8, R10 ;  /* 0x000000081a08722b */ /* 0x000fd0000000000a */
[----:B----4-:R-:W-:-:S08]  /*04b0*/  DFMA R8, R26, R8, R12 ;  /* 0x000000081a08722b */ /* 0x010fd0000000000c */
[----:B------:R-:W-:-:S08]  /*04c0*/  DFMA R8, R26, R8, R14 ;  /* 0x000000081a08722b */ /* 0x000fd0000000000e */
[----:B-----5:R-:W-:-:S08]  /*04d0*/  DFMA R8, R26, R8, R16 ;  /* 0x000000081a08722b */ /* 0x020fd00000000010 */
[----:B------:R-:W-:-:S08]  /*04e0*/  DFMA R8, R26, R8, R18 ;  /* 0x000000081a08722b */ /* 0x000fd00000000012 */
[----:B------:R-:W-:Y:S02]  /*04f0*/  DFMA R20, R8, R20, R20 ;  /* 0x000000140814722b */ /* 0x000fe40000000014 */
[----:B------:R-:W-:-:S10]  /*0500*/  DFMA R8, R26, R8, 1 ;  /* 0x3ff000001a08742b */ /* 0x000fd40000000008 */
[----:B------:R-:W-:Y:S02]  /*0510*/  FSEL R10, R8, R20, !P0 ;  /* 0x00000014080a7208 */ /* 0x000fe40004000000 */
[----:B------:R-:W-:-:S06]  /*0520*/  FSEL R11, R9, R21, !P0 ;  /* 0x00000015090b7208 */ /* 0x000fcc0004000000 */
[----:B------:R-:W-:Y:S01]  /*0530*/  DADD R8, RZ, -R10 ;  /* 0x00000000ff087229 */ /* 0x000fe2000000080a */
[----:B------:R-:W-:-:S09]  /*0540*/  LOP3.LUT P0, RZ, R28, 0x2, RZ, 0xc0, !PT ;  /* 0x000000021cff7812 */ /* 0x000fd2000780c0ff */
[----:B------:R-:W-:Y:S02]  /*0550*/  FSEL R8, R10, R8, !P0 ;  /* 0x000000080a087208 */ /* 0x000fe40004000000 */
[----:B------:R-:W-:-:S06]  /*0560*/  FSEL R9, R11, R9, !P0 ;  /* 0x000000090b097208 */ /* 0x000fcc0004000000 */
[----:B--2---:R-:W-:-:S07]  /*0570*/  DADD R22, R22, R8 ;  /* 0x0000000016167229 */ /* 0x004fce0000000008 */
[----:B------:R1:W-:Y:S04]  /*0580*/  STG.E.64 desc[UR14][R2.64], R22 ;  /* 0x0000001602007986 */ /* 0x0003e8000c101b0e */
[----:B------:R-:W2:Y:S02]  /*0590*/  LDG.E.64 R12, desc[UR14][R6.64] ;  /* 0x0000000e060c7981 */ /* 0x000ea4000c1e1b00 */
[----:B--2---:R-:W-:-:S14]  /*05a0*/  DSETP.NEU.AND P0, PT, |R12|, +INF , PT ;  /* 0x7ff000000c00742a */ /* 0x004fdc0003f0d200 */
[----:B------:R-:W-:Y:S01]  /*05b0*/  @!P0 DMUL R28, RZ, R12 ;  /* 0x0000000cff1c8228 */ /* 0x000fe20000000000 */
[----:B------:R-:W-:Y:S01]  /*05c0*/  @!P0 IMAD.MOV.U32 R20, RZ, RZ, RZ ;  /* 0x000000ffff148224 */ /* 0x000fe200078e00ff */
[----:B-1----:R-:W-:Y:S09]  /*05d0*/  @!P0 BRA `(.L_x_3) ;  /* 0x00000000005c8947 */ /* 0x002ff20003800000 */
        /* <DEDUP_REMOVED lines=19> */
[----:B0-----:R-:W-:Y:S05]  /*0710*/  CALL.REL.NOINC `($_Z10simulationidPdS_idS_S_S_i$__internal_trig_reduction_slowpathd) ;  /* 0x0000003c00347944 */ /* 0x001fea0003c00000 */
[----:B------:R-:W-:Y:S02]  /*0720*/  IMAD.MOV.U32 R20, RZ, RZ, R9 ;  /* 0x000000ffff147224 */ /* 0x000fe400078e0009 */
[----:B------:R-:W-:Y:S02]  /*0730*/  IMAD.MOV.U32 R28, RZ, RZ, R18 ;  /* 0x000000ffff1c7224 */ /* 0x000fe400078e0012 */
[----:B------:R-:W-:-:S07]  /*0740*/  IMAD.MOV.U32 R29, RZ, RZ, R19 ;  /* 0x000000ffff1d7224 */ /* 0x000fce00078e0013 */
.L_x_3:
[----:B------:R-:W-:Y:S01]  /*0750*/  IMAD.SHL.U32 R8, R20, 0x40, RZ ;  /* 0x0000004014087824 */ /* 0x000fe200078e00ff */
[----:B------:R-:W2:Y:S04]  /*0760*/  LDG.E.64 R22, desc[UR14][R4.64] ;  /* 0x0000000e04167981 */ /* 0x000ea8000c1e1b00 */
[----:B------:R-:W-:-:S04]  /*0770*/  LOP3.LUT R8, R8, 0x40, RZ, 0xc0, !PT ;  /* 0x0000004008087812 */ /* 0x000fc800078ec0ff */
[----:B------:R-:W-:-:S05]  /*0780*/  IADD3 R30, P0, PT, R8, UR10, RZ ;  /* 0x0000000a081e7c10 */ /* 0x000fca000ff1e0ff */
        /* <DEDUP_REMOVED lines=9> */
[----:B------:R-:W-:Y:S02]  /*0820*/  FSEL R24, R24, -8.06006814911005101289e+34, !P0 ;  /* 0xf9785eba18187808 */ /* 0x000fe40004000000 */
[----:B------:R-:W-:Y:S01]  /*0830*/  FSEL R25, -R21, 0.11223486810922622681, !P0 ;  /* 0x3de5db6515197808 */ /* 0x000fe20004000100 */
[----:B------:R-:W-:-:S04]  /*0840*/  UIADD3 UR4, UPT, UPT, UR4, 0x1, URZ ;  /* 0x0000000104047890 */ /* 0x000fc8000fffe0ff */
[----:B------:R-:W-:Y:S01]  /*0850*/  UISETP.NE.AND UP0, UPT, UR4, URZ, UPT ;  /* 0x000000ff0400728c */ /* 0x000fe2000bf05270 */
        /* <DEDUP_REMOVED lines=15> */
[----:B------:R2:W-:Y:S01]  /*0950*/  STG.E.64 desc[UR14][R4.64], R22 ;  /* 0x0000001604007986 */ /* 0x0005e2000c101b0e */
[----:B------:R-:W-:-:S05]  /*0960*/  IADD3 R6, P0, PT, R6, 0x8, RZ ;  /* 0x0000000806067810 */ /* 0x000fca0007f1e0ff */
[----:B------:R-:W-:Y:S01]  /*0970*/  IMAD.X R7, RZ, RZ, R7, P0 ;  /* 0x000000ffff077224 */ /* 0x000fe200000e0607 */
[----:B------:R-:W-:Y:S07]  /*0980*/  BRA.U UP0, `(.L_x_4) ;  /* 0xfffffff900147547 */ /* 0x000fee000b83ffff */
.L_x_0:
[----:B------:R-:W3:Y:S01]  /*0990*/  LDG.E.64 R8, desc[UR14][R2.64] ;  /* 0x0000000e02087981 */ /* 0x000ee2000c1e1b00 */
[----:B------:R-:W2:Y:S01]  /*09a0*/  LDCU UR4, c[0x0][0x380] ;  /* 0x00007000ff0477ac */ /* 0x000ea20008000800 */
[----:B------:R-:W-:Y:S01]  /*09b0*/  IMAD.MOV.U32 R6, RZ, RZ, 0x1 ;  /* 0x00000001ff067424 */ /* 0x000fe200078e00ff */
[----:B--2---:R-:W1:Y:S08]  /*09c0*/  I2F.F64 R22, UR4 ;  /* 0x0000000400167d12 */ /* 0x004e700008201c00 */
[----:B-1----:R-:W1:Y:S02]  /*09d0*/  MUFU.RCP64H R7, R23 ;  /* 0x0000001700077308 */ /* 0x002e640000001800 */
[----:B-1----:R-:W-:-:S08]  /*09e0*/  DFMA R10, -R22, R6, 1 ;  /* 0x3ff00000160a742b */ /* 0x002fd00000000106 */
[----:B------:R-:W-:-:S08]  /*09f0*/  DFMA R10, R10, R10, R10 ;  /* 0x0000000a0a0a722b */ /* 0x000fd0000000000a */
[----:B------:R-:W-:-:S08]  /*0a00*/  DFMA R10, R6, R10, R6 ;  /* 0x0000000a060a722b */ /* 0x000fd00000000006 */
[----:B------:R-:W-:-:S08]  /*0a10*/  DFMA R6, -R22, R10, 1 ;  /* 0x3ff000001606742b */ /* 0x000fd0000000010a */
[----:B------:R-:W-:-:S08]  /*0a20*/  DFMA R6, R10, R6, R10 ;  /* 0x000000060a06722b */ /* 0x000fd0000000000a */
[----:B---3--:R-:W-:Y:S01]  /*0a30*/  DMUL R10, R8, R6 ;  /* 0x00000006080a7228 */ /* 0x008fe20000000000 */
[----:B------:R-:W-:-:S07]  /*0a40*/  FSETP.GEU.AND P1, PT, |R9|, 6.5827683646048100446e-37, PT ;  /* 0x036000000900780b */ /* 0x000fce0003f2e200 */
[----:B------:R-:W-:-:S08]  /*0a50*/  DFMA R12, -R22, R10, R8 ;  /* 0x0000000a160c722b */ /* 0x000fd00000000108 */
[----:B------:R-:W-:-:S10]  /*0a60*/  DFMA R6, R6, R12, R10 ;  /* 0x0000000c0606722b */ /* 0x000fd4000000000a */
[----:B------:R-:W-:-:S05]  /*0a70*/  FFMA R10, RZ, R23, R7 ;  /* 0x00000017ff0a7223 */ /* 0x000fca0000000007 */
[----:B------:R-:W-:-:S13]  /*0a80*/  FSETP.GT.AND P0, PT, |R10|, 1.469367938527859385e-39, PT ;  /* 0x001000000a00780b */ /* 0x000fda0003f04200 */
[----:B------:R-:W-:Y:S05]  /*0a90*/  @P0 BRA P1, `(.L_x_5) ;  /* 0x0000000000200947 */ /* 0x000fea0000800000 */
[----:B------:R-:W-:Y:S01]  /*0aa0*/  IMAD.MOV.U32 R17, RZ, RZ, R8 ;  /* 0x000000ffff117224 */ /* 0x000fe200078e0008 */
[----:B------:R-:W-:Y:S01]  /*0ab0*/  MOV R8, 0xb00 ;  /* 0x00000b0000087802 */ /* 0x000fe20000000f00 */
[----:B------:R-:W-:Y:S02]  /*0ac0*/  IMAD.MOV.U32 R16, RZ, RZ, R9 ;  /* 0x000000ffff107224 */ /* 0x000fe400078e0009 */
[----:B------:R-:W-:Y:S02]  /*0ad0*/  IMAD.MOV.U32 R14, RZ, RZ, R22 ;  /* 0x000000ffff0e7224 */ /* 0x000fe400078e0016 */
[----:B------:R-:W-:-:S07]  /*0ae0*/  IMAD.MOV.U32 R9, RZ, RZ, R23 ;  /* 0x000000ffff097224 */ /* 0x000fce00078e0017 */
[----:B0-----:R-:W-:Y:S05]  /*0af0*/  CALL.REL.NOINC `($__internal_0_$__cuda_sm20_div_rn_f64_full) ;  /* 0x0000002400687944 */ /* 0x001fea0003c00000 */
[----:B------:R-:W-:Y:S02]  /*0b00*/  IMAD.MOV.U32 R6, RZ, RZ, R10 ;  /* 0x000000ffff067224 */ /* 0x000fe400078e000a */
[----:B------:R-:W-:-:S07]  /*0b10*/  IMAD.MOV.U32 R7, RZ, RZ, R11 ;  /* 0x000000ffff077224 */ /* 0x000fce00078e000b */
.L_x_5:
[----:B------:R1:W-:Y:S04]  /*0b20*/  STG.E.64 desc[UR14][R2.64], R6 ;  /* 0x0000000602007986 */ /* 0x0003e8000c101b0e */
[----:B------:R-:W2:Y:S01]  /*0b30*/  LDG.E.64 R8, desc[UR14][R4.64] ;  /* 0x0000000e04087981 */ /* 0x000ea2000c1e1b00 */
[----:B------:R-:W3:Y:S01]  /*0b40*/  MUFU.RCP64H R11, R23 ;  /* 0x00000017000b7308 */ /* 0x000ee20000001800 */
[----:B------:R-:W-:-:S06]  /*0b50*/  IMAD.MOV.U32 R10, RZ, RZ, 0x1 ;  /* 0x00000001ff0a7424 */ /* 0x000fcc00078e00ff */
[----:B---3--:R-:W-:-:S08]  /*0b60*/  DFMA R12, -R22, R10, 1 ;  /* 0x3ff00000160c742b */ /* 0x008fd0000000010a */
[----:B------:R-:W-:-:S08]  /*0b70*/  DFMA R12, R12, R12, R12 ;  /* 0x0000000c0c0c722b */ /* 0x000fd0000000000c */
[----:B------:R-:W-:-:S08]  /*0b80*/  DFMA R12, R10, R12, R10 ;  /* 0x0000000c0a0c722b */ /* 0x000fd0000000000a */
[----:B------:R-:W-:-:S08]  /*0b90*/  DFMA R10, -R22, R12, 1 ;  /* 0x3ff00000160a742b */ /* 0x000fd0000000010c */
[----:B------:R-:W-:-:S08]  /*0ba0*/  DFMA R14, R12, R10, R12 ;  /* 0x0000000a0c0e722b */ /* 0x000fd0000000000c */
[----:B--2---:R-:W-:Y:S01]  /*0bb0*/  DMUL R10, R14, R8 ;  /* 0x000000080e0a7228 */ /* 0x004fe20000000000 */
[----:B------:R-:W-:-:S07]  /*0bc0*/  FSETP.GEU.AND P1, PT, |R9|, 6.5827683646048100446e-37, PT ;  /* 0x036000000900780b */ /* 0x000fce0003f2e200 */
[----:B------:R-:W-:-:S08]  /*0bd0*/  DFMA R12, -R22, R10, R8 ;  /* 0x0000000a160c722b */ /* 0x000fd00000000108 */
[----:B-1----:R-:W-:-:S10]  /*0be0*/  DFMA R6, R14, R12, R10 ;  /* 0x0000000c0e06722b */ /* 0x002fd4000000000a */
        /* <DEDUP_REMOVED lines=11> */
.L_x_6:
[----:B------:R1:W-:Y:S04]  /*0ca0*/  STG.E.64 desc[UR14][R4.64], R6 ;  /* 0x0000000604007986 */ /* 0x0003e8000c101b0e */
[----:B------:R-:W0:Y:S02]  /*0cb0*/  LDG.E.64 R22, desc[UR14][R2.64] ;  /* 0x0000000e02167981 */ /* 0x000e24000c1e1b00 */
[----:B0-----:R-:W-:-:S10]  /*0cc0*/  DADD R2, -RZ, |R22| ;  /* 0x00000000ff027229 */ /* 0x001fd40000000516 */
[----:B------:R-:W-:Y:S01]  /*0cd0*/  IMAD.MOV.U32 R14, RZ, RZ, R2 ;  /* 0x000000ffff0e7224 */ /* 0x000fe200078e0002 */
[----:B-1----:R-:W-:-:S07]  /*0ce0*/  MOV R2, 0xd00 ;  /* 0x00000d0000027802 */ /* 0x002fce0000000f00 */
[----:B------:R-:W-:Y:S05]  /*0cf0*/  CALL.REL.NOINC `($_Z10simulationidPdS_idS_S_S_i$__internal_accurate_pow) ;  /* 0x0000002c000c7944 */ /* 0x000fea0003c00000 */
[C---:B------:R-:W-:Y:S02]  /*0d00*/  DADD R4, R22.reuse, 2 ;  /* 0x4000000016047429 */ /* 0x040fe40000000000 */
[C---:B------:R-:W-:Y:S02]  /*0d10*/  DSETP.NEU.AND P1, PT, R22.reuse, RZ, PT ;  /* 0x000000ff1600722a */ /* 0x040fe40003f2d000 */
[----:B------:R-:W-:-:S04]  /*0d20*/  DSETP.NEU.AND P0, PT, R22, 1, PT ;  /* 0x3ff000001600742a */ /* 0x000fc80003f0d000 */
[----:B------:R-:W-:Y:S02]  /*0d30*/  FSEL R13, R3, RZ, P1 ;  /* 0x000000ff030d7208 */ /* 0x000fe40000800000 */
[----:B------:R-:W-:Y:S01]  /*0d40*/  LOP3.LUT R2, R5, 0x7ff00000, RZ, 0xc0, !PT ;  /* 0x7ff0000005027812 */ /* 0x000fe200078ec0ff */
[----:B------:R-:W-:Y:S01]  /*0d50*/  DADD R4, -RZ, |R6| ;  /* 0x00000000ff047229 */ /* 0x000fe20000000506 */
[----:B------:R-:W-:Y:S02]  /*0d60*/  FSEL R12, R12, RZ, P1 ;  /* 0x000000ff0c0c7208 */ /* 0x000fe40000800000 */
[----:B------:R-:W-:-:S07]  /*0d70*/  ISETP.NE.AND P3, PT, R2, 0x7ff00000, PT ;  /* 0x7ff000000200780c */ /* 0x000fce0003f65270 */
[----:B------:R-:W-:Y:S02]  /*0d80*/  IMAD.MOV.U32 R14, RZ, RZ, R4 ;  /* 0x000000ffff0e7224 */ /* 0x000fe400078e0004 */
[----:B------:R-:W-:-:S04]  /*0d90*/  IMAD.MOV.U32 R3, RZ, RZ, R5 ;  /* 0x000000ffff037224 */ /* 0x000fc800078e0005 */
[----:B------:R-:W-:Y:S05]  /*0da0*/  @P3 BRA `(.L_x_7) ;  /* 0x0000000000183947 */ /* 0x000fea0003800000 */
[----:B------:R-:W-:-:S14]  /*0db0*/  DSETP.NAN.AND P1, PT, R22, R22, PT ;  /* 0x000000161600722a */ /* 0x000fdc0003f28000 */
[----:B------:R-:W-:Y:S01]  /*0dc0*/  @P1 DADD R12, R22, 2 ;  /* 0x40000000160c1429 */ /* 0x000fe20000000000 */
[----:B------:R-:W-:Y:S10]  /*0dd0*/  @P1 BRA `(.L_x_7) ;  /* 0x00000000000c1947 */ /* 0x000ff40003800000 */
[----:B------:R-:W-:-:S14]  /*0de0*/  DSETP.NEU.AND P1, PT, |R22|, +INF , PT ;  /* 0x7ff000001600742a */ /* 0x000fdc0003f2d200 */
[----:B------:R-:W-:Y:S02]  /*0df0*/  @!P1 IMAD.MOV.U32 R12, RZ, RZ, 0x0 ;  /* 0x00000000ff0c9424 */ /* 0x000fe400078e00ff */
[----:B------:R-:W-:-:S07]  /*0e00*/  @!P1 IMAD.MOV.U32 R13, RZ, RZ, 0x7ff00000 ;  /* 0x7ff00000ff0d9424 */ /* 0x000fce00078e00ff */
.L_x_7:
[----:B------:R-:W-:Y:S02]  /*0e10*/  FSEL R8, R12, RZ, P0 ;  /* 0x000000ff0c087208 */ /* 0x000fe40000000000 */
[----:B------:R-:W-:Y:S02]  /*0e20*/  FSEL R9, R13, 1.875, P0 ;  /* 0x3ff000000d097808 */ /* 0x000fe40000000000 */
[----:B------:R-:W-:-:S07]  /*0e30*/  MOV R2, 0xe50 ;  /* 0x00000e5000027802 */ /* 0x000fce0000000f00 */
[----:B------:R-:W-:Y:S05]  /*0e40*/  CALL.REL.NOINC `($_Z10simulationidPdS_idS_S_S_i$__internal_accurate_pow) ;  /* 0x0000002800b87944 */ /* 0x000fea0003c00000 */
[----:B------:R-:W-:Y:S01]  /*0e50*/  DADD R10, -RZ, |R6| ;  /* 0x00000000ff0a7229 */ /* 0x000fe20000000506 */
[----:B------:R-:W-:Y:S01]  /*0e60*/  IMAD.MOV.U32 R16, RZ, RZ, 0x1 ;  /* 0x00000001ff107424 */ /* 0x000fe200078e00ff */
[--C-:B------:R-:W-:Y:S02]  /*0e70*/  DADD R14, -RZ, |R22|.reuse ;  /* 0x00000000ff0e7229 */ /* 0x100fe40000000516 */
[C---:B------:R-:W-:Y:S02]  /*0e80*/  DSETP.GT.AND P1, PT, |R6|.reuse, |R22|, PT ;  /* 0x400000160600722a */ /* 0x040fe40003f24200 */
[C---:B------:R-:W-:Y:S02]  /*0e90*/  DSETP.NEU.AND P3, PT, R6.reuse, RZ, PT ;  /* 0x000000ff0600722a */ /* 0x040fe40003f6d000 */
[----:B------:R-:W-:-:S04]  /*0ea0*/  DSETP.NEU.AND P0, PT, R6, 1, PT ;  /* 0x3ff000000600742a */ /* 0x000fc80003f0d000 */
[----:B------:R-:W-:Y:S02]  /*0eb0*/  FSEL R5, R11, R15, P1 ;  /* 0x0000000f0b057208 */ /* 0x000fe40000800000 */
[----:B------:R-:W-:Y:S02]  /*0ec0*/  FSEL R4, R10, R14, P1 ;  /* 0x0000000e0a047208 */ /* 0x000fe40000800000 */
[----:B------:R-:W0:Y:S01]  /*0ed0*/  MUFU.RCP64H R17, R5 ;  /* 0x0000000500117308 */ /* 0x000e220000001800 */
[----:B------:R-:W-:Y:S02]  /*0ee0*/  FSEL R14, R14, R10, P1 ;  /* 0x0000000a0e0e7208 */ /* 0x000fe40000800000 */
[----:B------:R-:W-:Y:S01]  /*0ef0*/  FSEL R15, R15, R11, P1 ;  /* 0x0000000b0f0f7208 */ /* 0x000fe20000800000 */
[----:B------:R-:W-:Y:S01]  /*0f00*/  DADD R10, R6, 2 ;  /* 0x40000000060a7429 */ /* 0x000fe20000000000 */
[----:B------:R-:W-:Y:S02]  /*0f10*/  FSEL R12, R12, RZ, P3 ;  /* 0x000000ff0c0c7208 */ /* 0x000fe40001800000 */
[----:B------:R-:W-:-:S07]  /*0f20*/  FSEL R13, R3, RZ, P3 ;  /* 0x000000ff030d7208 */ /* 0x000fce0001800000 */
[----:B------:R-:W-:Y:S01]  /*0f30*/  LOP3.LUT R2, R11, 0x7ff00000, RZ, 0xc0, !PT ;  /* 0x7ff000000b027812 */ /* 0x000fe200078ec0ff */
[----:B0-----:R-:W-:-:S03]  /*0f40*/  DFMA R18, -R4, R16, 1 ;  /* 0x3ff000000412742b */ /* 0x001fc60000000110 */
[----:B------:R-:W-:-:S05]  /*0f50*/  ISETP.NE.AND P4, PT, R2, 0x7ff00000, PT ;  /* 0x7ff000000200780c */ /* 0x000fca0003f85270 */
[----:B------:R-:W-:-:S08]  /*0f60*/  DFMA R18, R18, R18, R18 ;  /* 0x000000121212722b */ /* 0x000fd00000000012 */
[----:B------:R-:W-:-:S08]  /*0f70*/  DFMA R16, R16, R18, R16 ;  /* 0x000000121010722b */ /* 0x000fd00000000010 */
[----:B------:R-:W-:-:S08]  /*0f80*/  DFMA R18, -R4, R16, 1 ;  /* 0x3ff000000412742b */ /* 0x000fd00000000110 */
[----:B------:R-:W-:-:S08]  /*0f90*/  DFMA R16, R16, R18, R16 ;  /* 0x000000121010722b */ /* 0x000fd00000000010 */
[----:B------:R-:W-:-:S08]  /*0fa0*/  DMUL R18, R16, R14 ;  /* 0x0000000e10127228 */ /* 0x000fd00000000000 */
[----:B------:R-:W-:-:S08]  /*0fb0*/  DFMA R20, -R4, R18, R14 ;  /* 0x000000120414722b */ /* 0x000fd0000000010e */
[----:B------:R-:W-:-:S10]  /*0fc0*/  DFMA R10, R16, R20, R18 ;  /* 0x00000014100a722b */ /* 0x000fd40000000012 */
[----:B------:R-:W-:Y:S01]  /*0fd0*/  FFMA R16, RZ, R5, R11 ;  /* 0x00000005ff107223 */ /* 0x000fe2000000000b */
[----:B------:R-:W-:Y:S06]  /*0fe0*/  @P4 BRA `(.L_x_8) ;  /* 0x0000000000184947 */ /* 0x000fec0003800000 */
[----:B------:R-:W-:-:S14]  /*0ff0*/  DSETP.NAN.AND P3, PT, R6, R6, PT ;  /* 0x000000060600722a */ /* 0x000fdc0003f68000 */
[----:B------:R-:W-:Y:S01]  /*1000*/  @P3 DADD R12, R6, 2 ;  /* 0x40000000060c3429 */ /* 0x000fe20000000000 */
[----:B------:R-:W-:Y:S10]  /*1010*/  @P3 BRA `(.L_x_8) ;  /* 0x00000000000c3947 */ /* 0x000ff40003800000 */
[----:B------:R-:W-:-:S14]  /*1020*/  DSETP.NEU.AND P3, PT, |R6|, +INF , PT ;  /* 0x7ff000000600742a */ /* 0x000fdc0003f6d200 */
[----:B------:R-:W-:Y:S02]  /*1030*/  @!P3 IMAD.MOV.U32 R12, RZ, RZ, 0x0 ;  /* 0x00000000ff0cb424 */ /* 0x000fe400078e00ff */
[----:B------:R-:W-:-:S07]  /*1040*/  @!P3 IMAD.MOV.U32 R13, RZ, RZ, 0x7ff00000 ;  /* 0x7ff00000ff0db424 */ /* 0x000fce00078e00ff */
.L_x_8:
[----:B------:R-:W-:Y:S02]  /*1050*/  FSEL R2, R12, RZ, P0 ;  /* 0x000000ff0c027208 */ /* 0x000fe40000000000 */
[----:B------:R-:W-:Y:S02]  /*1060*/  FSEL R3, R13, 1.875, P0 ;  /* 0x3ff000000d037808 */ /* 0x000fe40000000000 */
[----:B------:R-:W-:Y:S02]  /*1070*/  FSETP.GT.AND P0, PT, |R16|, 1.469367938527859385e-39, PT ;  /* 0x001000001000780b */ /* 0x000fe40003f04200 */
[----:B------:R-:W-:Y:S02]  /*1080*/  FSETP.GEU.AND P3, PT, |R15|, 6.5827683646048100446e-37, PT ;  /* 0x036000000f00780b */ /* 0x000fe40003f6e200 */
[----:B------:R-:W-:-:S11]  /*1090*/  DADD R2, R8, R2 ;  /* 0x0000000008027229 */ /* 0x000fd60000000002 */
[----:B------:R-:W-:Y:S05]  /*10a0*/  @P0 BRA P3, `(.L_x_9) ;  /* 0x0000000000180947 */ /* 0x000fea0001800000 */
[----:B------:R-:W-:Y:S01]  /*10b0*/  IMAD.MOV.U32 R17, RZ, RZ, R14 ;  /* 0x000000ffff117224 */ /* 0x000fe200078e000e */
[----:B------:R-:W-:Y:S01]  /*10c0*/  MOV R8, 0x1110 ;  /* 0x0000111000087802 */ /* 0x000fe20000000f00 */
[----:B------:R-:W-:Y:S02]  /*10d0*/  IMAD.MOV.U32 R16, RZ, RZ, R15 ;  /* 0x000000ffff107224 */ /* 0x000fe400078e000f */
[----:B------:R-:W-:Y:S02]  /*10e0*/  IMAD.MOV.U32 R14, RZ, RZ, R4 ;  /* 0x000000ffff0e7224 */ /* 0x000fe400078e0004 */
[----:B------:R-:W-:-:S07]  /*10f0*/  IMAD.MOV.U32 R9, RZ, RZ, R5 ;  /* 0x000000ffff097224 */ /* 0x000fce00078e0005 */
[----:B------:R-:W-:Y:S05]  /*1100*/  CALL.REL.NOINC `($__internal_0_$__cuda_sm20_div_rn_f64_full) ;  /* 0x0000001c00e47944 */ /* 0x000fea0003c00000 */
.L_x_9:
[----:B------:R-:W-:Y:S01]  /*1110*/  DMUL R8, R10, R10 ;  /* 0x0000000a0a087228 */ /* 0x000fe20000000000 */
[----:B------:R-:W-:Y:S01]  /*1120*/  IMAD.MOV.U32 R12, RZ, RZ, -0x2449a4b7 ;  /* 0xdbb65b49ff0c7424 */ /* 0x000fe200078e00ff */
[----:B------:R-:W-:Y:S01]  /*1130*/  UMOV UR4, 0x2a25ff7e ;  /* 0x2a25ff7e00047882 */ /* 0x000fe20000000000 */
[----:B------:R-:W-:Y:S01]  /*1140*/  IMAD.MOV.U32 R13, RZ, RZ, 0x3f2d3b63 ;  /* 0x3f2d3b63ff0d7424 */ /* 0x000fe200078e00ff */
[----:B------:R-:W-:-:S05]  /*1150*/  UMOV UR5, 0x3ef53e1d ;  /* 0x3ef53e1d00057882 */ /* 0x000fca0000000000 */
[----:B------:R-:W-:Y:S01]  /*1160*/  DFMA R12, R8, -UR4, R12 ;  /* 0x80000004080c7c2b */ /* 0x000fe2000800000c */
[----:B------:R-:W-:Y:S01]  /*1170*/  UMOV UR4, 0x8dde082e ;  /* 0x8dde082e00047882 */ /* 0x000fe20000000000 */
[----:B------:R-:W-:-:S06]  /*1180*/  UMOV UR5, 0x3f531278 ;  /* 0x3f53127800057882 */ /* 0x000fcc0000000000 */
[----:B------:R-:W-:Y:S01]  /*1190*/  DFMA R12, R8, R12, -UR4 ;  /* 0x80000004080c7e2b */ /* 0x000fe2000800000c */
[----:B------:R-:W-:Y:S01]  /*11a0*/  UMOV UR4, 0xc8249315 ;  /* 0xc824931500047882 */ /* 0x000fe20000000000 */
[----:B------:R-:W-:-:S06]  /*11b0*/  UMOV UR5, 0x3f6f9690 ;  /* 0x3f6f969000057882 */ /* 0x000fcc0000000000 */
[----:B------:R-:W-:Y:S01]  /*11c0*/  DFMA R12, R8, R12, UR4 ;  /* 0x00000004080c7e2b */ /* 0x000fe2000800000c */
        /* <DEDUP_REMOVED lines=44> */
[----:B------:R-:W-:-:S08]  /*1490*/  DFMA R12, R8, R12, -UR4 ;  /* 0x80000004080c7e2b */ /* 0x000fd0000800000c */
[----:B------:R-:W-:-:S08]  /*14a0*/  DMUL R12, R8, R12 ;  /* 0x0000000c080c7228 */ /* 0x000fd00000000000 */
[----:B------:R-:W-:Y:S01]  /*14b0*/  DFMA R12, R12, R10, R10 ;  /* 0x0000000a0c0c722b */ /* 0x000fe2000000000a */
[----:B------:R-:W-:Y:S10]  /*14c0*/  @!P1 BRA `(.L_x_10) ;  /* 0x0000000000209947 */ /* 0x000ff40003800000 */
[----:B------:R-:W-:Y:S01]  /*14d0*/  DADD R8, -RZ, -R12 ;  /* 0x00000000ff087229 */ /* 0x000fe2000000090c */
[----:B------:R-:W-:Y:S01]  /*14e0*/  ISETP.GE.AND P0, PT, R23, RZ, PT ;  /* 0x000000ff1700720c */ /* 0x000fe20003f06270 */
[----:B------:R-:W-:Y:S01]  /*14f0*/  UMOV UR4, 0x54442d18 ;  /* 0x54442d1800047882 */ /* 0x000fe20000000000 */
[----:B------:R-:W-:-:S07]  /*1500*/  UMOV UR5, 0x3ff921fb ;  /* 0x3ff921fb00057882 */ /* 0x000fce0000000000 */
[----:B------:R-:W-:Y:S02]  /*1510*/  FSEL R10, R12, R8, !P0 ;  /* 0x000000080c0a7208 */ /* 0x000fe40004000000 */
[----:B------:R-:W-:-:S06]  /*1520*/  FSEL R11, R13, R9, !P0 ;  /* 0x000000090d0b7208 */ /* 0x000fcc0004000000 */
[----:B------:R-:W-:Y:S01]  /*1530*/  DADD R10, R10, UR4 ;  /* 0x000000040a0a7e29 */ /* 0x000fe20008000000 */
[----:B------:R-:W-:Y:S10]  /*1540*/  BRA `(.L_x_11) ;  /* 0x0000000000187947 */ /* 0x000ff40003800000 */
.L_x_10:
[----:B------:R-:W-:Y:S01]  /*1550*/  UMOV UR4, 0x54442d18 ;  /* 0x54442d1800047882 */ /* 0x000fe20000000000 */
[----:B------:R-:W-:Y:S01]  /*1560*/  UMOV UR5, 0x400921fb ;  /* 0x400921fb00057882 */ /* 0x000fe20000000000 */
[----:B------:R-:W-:Y:S01]  /*1570*/  ISETP.GE.AND P0, PT, R23, RZ, PT ;  /* 0x000000ff1700720c */ /* 0x000fe20003f06270 */
[----:B------:R-:W-:-:S10]  /*1580*/  DADD R8, -R12, UR4 ;  /* 0x000000040c087e29 */ /* 0x000fd40008000100 */
[----:B------:R-:W-:Y:S02]  /*1590*/  FSEL R10, R8, R12, !P0 ;  /* 0x0000000c080a7208 */ /* 0x000fe40004000000 */
[----:B------:R-:W-:-:S07]  /*15a0*/  FSEL R11, R9, R13, !P0 ;  /* 0x0000000d090b7208 */ /* 0x000fce0004000000 */
.L_x_11:
[----:B------:R-:W0:Y:S02]  /*15b0*/  LDCU UR4, c[0x0][0x380] ;  /* 0x00007000ff0477ac */ /* 0x000e240008000800 */
[----:B0-----:R-:W-:-:S09]  /*15c0*/  UISETP.GE.AND UP0, UPT, UR4, 0x1, UPT ;  /* 0x000000010400788c */ /* 0x001fd2000bf06270 */
[----:B------:R-:W-:Y:S05]  /*15d0*/  BRA.U !UP0, `(.L_x_12) ;  /* 0x0000001908a87547 */ /* 0x000fea000b800000 */
[----:B------:R-:W0:Y:S01]  /*15e0*/  MUFU.RSQ64H R9, R3 ;  /* 0x0000000300097308 */ /* 0x000e220000001c00 */
[----:B------:R-:W-:Y:S01]  /*15f0*/  VIADD R8, R3, 0xfcb00000 ;  /* 0xfcb0000003087836 */ /* 0x000fe20000000000 */
[----:B------:R-:W-:Y:S01]  /*1600*/  DSETP.NEU.AND P1, PT, R4, RZ, PT ;  /* 0x000000ff0400722a */ /* 0x000fe20003f2d000 */
[----:B------:R-:W-:Y:S01]  /*1610*/  IMAD.MOV.U32 R14, RZ, RZ, 0x0 ;  /* 0x00000000ff0e7424 */ /* 0x000fe200078e00ff */
[C-C-:B------:R-:W-:Y:S01]  /*1620*/  DSETP.NEU.AND P3, PT, |R22|.reuse, |R6|.reuse, PT ;  /* 0x400000061600722a */ /* 0x140fe20003f6d200 */
[----:B------:R-:W-:Y:S01]  /*1630*/  IMAD.MOV.U32 R15, RZ, RZ, 0x3fd80000 ;  /* 0x3fd80000ff0f7424 */ /* 0x000fe200078e00ff */
[----:B------:R-:W-:Y:S01]  /*1640*/  FSEL R5, RZ, 2.1426990032196044922, P0 ;  /* 0x400921fbff057808 */ /* 0x000fe20000000000 */
[----:B------:R-:W-:Y:S01]  /*1650*/  IMAD.MOV.U32 R17, RZ, RZ, 0x4002d97c ;  /* 0x4002d97cff117424 */ /* 0x000fe200078e00ff */
[----:B------:R-:W-:Y:S01]  /*1660*/  FSEL R19, RZ, 3.37028055040000000000e+12, P0 ;  /* 0x54442d18ff137808 */ /* 0x000fe20000000000 */
[----:B------:R-:W-:Y:S01]  /*1670*/  IMAD.MOV.U32 R21, RZ, RZ, 0x7f3321d2 ;  /* 0x7f3321d2ff157424 */ /* 0x000fe200078e00ff */
[----:B------:R-:W-:Y:S01]  /*1680*/  DADD R22, |R22|, |R6| ;  /* 0x0000000016167229 */ /* 0x000fe20000000606 */
[----:B------:R-:W-:Y:S01]  /*1690*/  UISETP.NE.AND UP0, UPT, UR4, 0x1, UPT ;  /* 0x000000010400788c */ /* 0x000fe2000bf05270 */
[----:B------:R-:W-:-:S02]  /*16a0*/  FSEL R17, R17, 1.8213495016098022461, !P0 ;  /* 0x3fe921fb11117808 */ /* 0x000fc40004000000 */
[----:B------:R-:W-:Y:S02]  /*16b0*/  FSEL R21, R21, 3.37028055040000000000e+12, !P0 ;  /* 0x54442d1815157808 */ /* 0x000fe40004000000 */
[----:B------:R-:W-:Y:S01]  /*16c0*/  @P1 FSEL R5, R17, R11, !P3 ;  /* 0x0000000b11051208 */ /* 0x000fe20005800000 */
[----:B0-----:R-:W-:Y:S01]  /*16d0*/  DMUL R12, R8, R8 ;  /* 0x00000008080c7228 */ /* 0x001fe20000000000 */
[----:B------:R-:W-:Y:S01]  /*16e0*/  @P1 FSEL R19, R21, R10, !P3 ;  /* 0x0000000a15131208 */ /* 0x000fe20005800000 */
[----:B------:R-:W-:Y:S01]  /*16f0*/  DSETP.NAN.AND P0, PT, R22, R22, PT ;  /* 0x000000161600722a */ /* 0x000fe20003f08000 */
[----:B------:R-:W-:Y:S02]  /*1700*/  ISETP.GE.U32.AND P1, PT, R8, 0x7ca00000, PT ;  /* 0x7ca000000800780c */ /* 0x000fe40003f26070 */
[----:B------:R-:W-:-:S03]  /*1710*/  LOP3.LUT R5, R5, 0x80000000, R7, 0xb8, !PT ;  /* 0x8000000005057812 */ /* 0x000fc600078eb807 */
[----:B------:R-:W-:Y:S01]  /*1720*/  DFMA R12, R2, -R12, 1 ;  /* 0x3ff00000020c742b */ /* 0x000fe2000000080c */
[----:B------:R-:W-:Y:S02]  /*1730*/  FSEL R4, R22, R19, P0 ;  /* 0x0000001316047208 */ /* 0x000fe40000000000 */
[----:B------:R-:W-:-:S05]  /*1740*/  FSEL R5, R23, R5, P0 ;  /* 0x0000000517057208 */ /* 0x000fca0000000000 */
[----:B------:R-:W-:Y:S02]  /*1750*/  DFMA R14, R12, R14, 0.5 ;  /* 0x3fe000000c0e742b */ /* 0x000fe4000000000e */
[----:B------:R-:W-:-:S08]  /*1760*/  DMUL R12, R8, R12 ;  /* 0x0000000c080c7228 */ /* 0x000fd00000000000 */
[----:B------:R-:W-:-:S08]  /*1770*/  DFMA R12, R14, R12, R8 ;  /* 0x0000000c0e0c722b */ /* 0x000fd00000000008 */
[----:B------:R-:W-:Y:S02]  /*1780*/  DMUL R14, R2, R12 ;  /* 0x0000000c020e7228 */ /* 0x000fe40000000000 */
[----:B------:R-:W-:Y:S02]  /*1790*/  VIADD R11, R13, 0xfff00000 ;  /* 0xfff000000d0b7836 */ /* 0x000fe40000000000 */
[----:B------:R-:W-:-:S04]  /*17a0*/  IMAD.MOV.U32 R10, RZ, RZ, R12 ;  /* 0x000000ffff0a7224 */ /* 0x000fc800078e000c */
[----:B------:R-:W-:-:S08]  /*17b0*/  DFMA R16, R14, -R14, R2 ;  /* 0x8000000e0e10722b */ /* 0x000fd00000000002 */
[----:B------:R-:W-:Y:S01]  /*17c0*/  DFMA R6, R16, R10, R14 ;  /* 0x0000000a1006722b */ /* 0x000fe2000000000e */
[----:B------:R-:W-:Y:S10]  /*17d0*/  @!P1 BRA `(.L_x_13) ;  /* 0x0000000000109947 */ /* 0x000ff40003800000 */
[----:B------:R-:W-:-:S07]  /*17e0*/  MOV R6, 0x1800 ;  /* 0x0000180000067802 */ /* 0x000fce0000000f00 */
[----:B------:R-:W-:Y:S05]  /*17f0*/  CALL.REL.NOINC `($__internal_1_$__cuda_sm20_dsqrt_rn_f64_mediumpath_v1) ;  /* 0x0000001c00a47944 */ /* 0x000fea0003c00000 */
[----:B------:R-:W-:Y:S02]  /*1800*/  IMAD.MOV.U32 R6, RZ, RZ, R2 ;  /* 0x000000ffff067224 */ /* 0x000fe400078e0002 */
[----:B------:R-:W-:-:S07]  /*1810*/  IMAD.MOV.U32 R7, RZ, RZ, R3 ;  /* 0x000000ffff077224 */ /* 0x000fce00078e0003 */
.L_x_13:
[----:B------:R-:W0:Y:S02]  /*1820*/  LDCU.64 UR4, c[0x0][0x388] ;  /* 0x00007100ff0477ac */ /* 0x000e240008000a00 */
[----:B0-----:R-:W-:Y:S01]  /*1830*/  DMUL R6, R6, UR4 ;  /* 0x0000000406067c28 */ /* 0x001fe20008000000 */
[----:B------:R-:W-:Y:S01]  /*1840*/  UMOV UR4, URZ ;  /* 0x000000ff00047c82 */ /* 0x000fe20008000000 */
[----:B------:R-:W-:Y:S01]  /*1850*/  UMOV UR5, URZ ;  /* 0x000000ff00057c82 */ /* 0x000fe20008000000 */
[----:B------:R-:W-:Y:S08]  /*1860*/  BRA.U !UP0, `(.L_x_14) ;  /* 0x0000000908107547 */ /* 0x000ff0000b800000 */
[----:B------:R-:W0:Y:S01]  /*1870*/  LDC.64 R20, c[0x0][0x3c0] ;  /* 0x0000f000ff147b82 */ /* 0x000e220000000a00 */
[----:B------:R-:W-:Y:S01]  /*1880*/  IMAD.MOV.U32 R2, RZ, RZ, RZ ;  /* 0x000000ffff027224 */ /* 0x000fe200078e00ff */
[----:B------:R-:W1:Y:S06]  /*1890*/  LDCU.64 UR10, c[0x4][0x8] ;  /* 0x01000100ff0a77ac */ /* 0x000e6c0008000a00 */
.L_x_18:
[----:B--2---:R-:W2:Y:S08]  /*18a0*/  LDC.64 R26, c[0x0][0x398] ;  /* 0x0000e600ff1a7b82 */ /* 0x004eb00000000a00 */
[----:B------:R-:W3:Y:S01]  /*18b0*/  LDC.64 R28, c[0x0][0x390] ;  /* 0x0000e400ff1c7b82 */ /* 0x000ee20000000a00 */
[----:B--2---:R-:W-:-:S05]  /*18c0*/  IMAD.WIDE.U32 R26, R2, 0x8, R26 ;  /* 0x00000008021a7825 */ /* 0x004fca00078e001a */
[----:B------:R-:W2:Y:S01]  /*18d0*/  LDG.E.64 R8, desc[UR14][R26.64] ;  /* 0x0000000e1a087981 */ /* 0x000ea2000c1e1b00 */
[----:B---3--:R-:W-:-:S05]  /*18e0*/  IMAD.WIDE.U32 R28, R2, 0x8, R28 ;  /* 0x00000008021c7825 */ /* 0x008fca00078e001c */
[----:B------:R3:W5:Y:S01]  /*18f0*/  LDG.E.64 R22, desc[UR14][R28.64] ;  /* 0x0000000e1c167981 */ /* 0x000762000c1e1b00 */
[----:B--2---:R-:W-:-:S08]  /*1900*/  DADD R8, R4, -R8 ;  /* 0x0000000004087229 */ /* 0x004fd00000000808 */
[----:B------:R-:W-:-:S14]  /*1910*/  DSETP.NEU.AND P0, PT, |R8|, +INF , PT ;  /* 0x7ff000000800742a */ /* 0x000fdc0003f0d200 */
[----:B------:R-:W-:Y:S01]  /*1920*/  @!P0 DMUL R18, RZ, R8 ;  /* 0x00000008ff128228 */ /* 0x000fe20000000000 */
[----:B------:R-:W-:Y:S01]  /*1930*/  @!P0 IMAD.MOV.U32 R3, RZ, RZ, RZ ;  /* 0x000000ffff038224 */ /* 0x000fe200078e00ff */
[----:B---3--:R-:W-:Y:S09]  /*1940*/  @!P0 BRA `(.L_x_15) ;  /* 0x0000000000548947 */ /* 0x008ff20003800000 */
[----:B------:R-:W-:Y:S01]  /*1950*/  UMOV UR4, 0x6dc9c883 ;  /* 0x6dc9c88300047882 */ /* 0x000fe20000000000 */
[----:B------:R-:W-:Y:S01]  /*1960*/  UMOV UR5, 0x3fe45f30 ;  /* 0x3fe45f3000057882 */ /* 0x000fe20000000000 */
[C---:B------:R-:W-:Y:S02]  /*1970*/  DSETP.GE.AND P0, PT, |R8|.reuse, 2.14748364800000000000e+09, PT ;  /* 0x41e000000800742a */ /* 0x040fe40003f06200 */
[----:B------:R-:W-:Y:S01]  /*1980*/  DMUL R10, R8, UR4 ;  /* 0x00000004080a7c28 */ /* 0x000fe20008000000 */
[----:B------:R-:W-:Y:S01]  /*1990*/  UMOV UR4, 0x54442d18 ;  /* 0x54442d1800047882 */ /* 0x000fe20000000000 */
[----:B------:R-:W-:-:S04]  /*19a0*/  UMOV UR5, 0x3ff921fb ;  /* 0x3ff921fb00057882 */ /* 0x000fc80000000000 */
[----:B------:R-:W2:Y:S08]  /*19b0*/  F2I.F64 R3, R10 ;  /* 0x0000000a00037311 */ /* 0x000eb00000301100 */
[----:B--2---:R-:W2:Y:S02]  /*19c0*/  I2F.F64 R18, R3 ;  /* 0x0000000300127312 */ /* 0x004ea40000201c00 */
[----:B--2---:R-:W-:Y:S01]  /*19d0*/  DFMA R12, R18, -UR4, R8 ;  /* 0x80000004120c7c2b */ /* 0x004fe20008000008 */
        /* <DEDUP_REMOVED lines=10> */
[----:B01---5:R-:W-:Y:S05]  /*1a80*/  CALL.REL.NOINC `($_Z10simulationidPdS_idS_S_S_i$__internal_trig_reduction_slowpathd) ;  /* 0x0000002800587944 */ /* 0x023fea0003c00000 */
[----:B------:R-:W-:-:S07]  /*1a90*/  IMAD.MOV.U32 R3, RZ, RZ, R9 ;  /* 0x000000ffff037224 */ /* 0x000fce00078e0009 */
.L_x_15:
[----:B------:R-:W-:-:S05]  /*1aa0*/  IMAD.SHL.U32 R8, R3, 0x40, RZ ;  /* 0x0000004003087824 */ /* 0x000fca00078e00ff */
[----:B------:R-:W-:-:S04]  /*1ab0*/  LOP3.LUT R8, R8, 0x40, RZ, 0xc0, !PT ;  /* 0x0000004008087812 */ /* 0x000fc800078ec0ff */
[----:B-1----:R-:W-:-:S05]  /*1ac0*/  IADD3 R24, P0, PT, R8, UR10, RZ ;  /* 0x0000000a08187c10 */ /* 0x002fca000ff1e0ff */
[----:B------:R-:W-:-:S05]  /*1ad0*/  IMAD.X R25, RZ, RZ, UR11, P0 ;  /* 0x0000000bff197e24 */ /* 0x000fca00080e06ff */
[----:B------:R-:W2:Y:S01]  /*1ae0*/  LDG.E.128.CONSTANT R12, desc[UR14][R24.64] ;  /* 0x0000000e180c7981 */ /* 0x000ea2000c1e9d00 */
[----:B------:R-:W-:Y:S01]  /*1af0*/  LOP3.LUT R8, R3, 0x1, RZ, 0xc0, !PT ;  /* 0x0000000103087812 */ /* 0x000fe200078ec0ff */
[----:B------:R-:W-:Y:S01]  /*1b00*/  IMAD.MOV.U32 R9, RZ, RZ, 0x3da8ff83 ;  /* 0x3da8ff83ff097424 */ /* 0x000fe200078e00ff */
[----:B------:R-:W-:Y:S02]  /*1b10*/  DMUL R16, R18, R18 ;  /* 0x0000001212107228 */ /* 0x000fe40000000000 */
[----:B------:R-:W-:Y:S01]  /*1b20*/  ISETP.NE.U32.AND P0, PT, R8, 0x1, PT ;  /* 0x000000010800780c */ /* 0x000fe20003f05070 */
[----:B------:R-:W-:-:S03]  /*1b30*/  IMAD.MOV.U32 R8, RZ, RZ, 0x20fd8164 ;  /* 0x20fd8164ff087424 */ /* 0x000fc600078e00ff */
[----:B------:R-:W-:Y:S02]  /*1b40*/  FSEL R9, -R9, 0.11223486810922622681, !P0 ;  /* 0x3de5db6509097808 */ /* 0x000fe40004000100 */
[----:B------:R-:W-:-:S06]  /*1b50*/  FSEL R8, R8, -8.06006814911005101289e+34, !P0 ;  /* 0xf9785eba08087808 */ /* 0x000fcc0004000000 */
[C---:B--2---:R-:W-:Y:S01]  /*1b60*/  DFMA R12, R16.reuse, R8, R12 ;  /* 0x00000008100c722b */ /* 0x044fe2000000000c */
[----:B------:R-:W2:Y:S07]  /*1b70*/  LDG.E.128.CONSTANT R8, desc[UR14][R24.64+0x10] ;  /* 0x0000100e18087981 */ /* 0x000eae000c1e9d00 */
[----:B------:R-:W-:-:S08]  /*1b80*/  DFMA R12, R16, R12, R14 ;  /* 0x0000000c100c722b */ /* 0x000fd0000000000e */
[C---:B--2---:R-:W-:Y:S02]  /*1b90*/  DFMA R8, R16.reuse, R12, R8 ;  /* 0x0000000c1008722b */ /* 0x044fe40000000008 */
[----:B------:R-:W2:Y:S06]  /*1ba0*/  LDG.E.128.CONSTANT R12, desc[UR14][R24.64+0x20] ;  /* 0x0000200e180c7981 */ /* 0x000eac000c1e9d00 */
[----:B------:R-:W-:-:S08]  /*1bb0*/  DFMA R8, R16, R8, R10 ;  /* 0x000000081008722b */ /* 0x000fd0000000000a */
[----:B--2---:R-:W-:-:S08]  /*1bc0*/  DFMA R8, R16, R8, R12 ;  /* 0x000000081008722b */ /* 0x004fd0000000000c */
[----:B------:R-:W-:-:S08]  /*1bd0*/  DFMA R8, R16, R8, R14 ;  /* 0x000000081008722b */ /* 0x000fd0000000000e */
[----:B------:R-:W-:Y:S02]  /*1be0*/  DFMA R18, R8, R18, R18 ;  /* 0x000000120812722b */ /* 0x000fe40000000012 */
[----:B------:R-:W-:-:S10]  /*1bf0*/  DFMA R8, R16, R8, 1 ;  /* 0x3ff000001008742b */ /* 0x000fd40000000008 */
[----:B------:R-:W-:Y:S02]  /*1c00*/  FSEL R10, R8, R18, !P0 ;  /* 0x00000012080a7208 */ /* 0x000fe40004000000 */
[----:B------:R-:W-:Y:S02]  /*1c10*/  FSEL R11, R9, R19, !P0 ;  /* 0x00000013090b7208 */ /* 0x000fe40004000000 */
[----:B------:R-:W-:-:S04]  /*1c20*/  LOP3.LUT P0, RZ, R3, 0x2, RZ, 0xc0, !PT ;  /* 0x0000000203ff7812 */ /* 0x000fc8000780c0ff */
[----:B------:R-:W-:-:S10]  /*1c30*/  DADD R8, RZ, -R10 ;  /* 0x00000000ff087229 */ /* 0x000fd4000000080a */
[----:B------:R-:W-:Y:S02]  /*1c40*/  FSEL R10, R10, R8, !P0 ;  /* 0x000000080a0a7208 */ /* 0x000fe40004000000 */
[----:B------:R-:W-:-:S06]  /*1c50*/  FSEL R11, R11, R9, !P0 ;  /* 0x000000090b0b7208 */ /* 0x000fcc0004000000 */
[----:B-----5:R-:W-:Y:S01]  /*1c60*/  DFMA R10, R6, R10, R22 ;  /* 0x0000000a060a722b */ /* 0x020fe20000000016 */
[----:B0-----:R-:W-:-:S06]  /*1c70*/  IMAD.WIDE.U32 R22, R2, 0x8, R20 ;  /* 0x0000000802167825 */ /* 0x001fcc00078e0014 */
[----:B------:R0:W-:Y:S04]  /*1c80*/  STG.E.64 desc[UR14][R22.64], R10 ;  /* 0x0000000a16007986 */ /* 0x0001e8000c101b0e */
[----:B------:R-:W2:Y:S04]  /*1c90*/  LDG.E.64 R8, desc[UR14][R26.64+0x8] ;  /* 0x0000080e1a087981 */ /* 0x000ea8000c1e1b00 */
[----:B------:R-:W5:Y:S01]  /*1ca0*/  LDG.E.64 R28, desc[UR14][R28.64+0x8] ;  /* 0x0000080e1c1c7981 */ /* 0x000f62000c1e1b00 */
[----:B--2---:R-:W-:-:S08]  /*1cb0*/  DADD R8, R4, -R8 ;  /* 0x0000000004087229 */ /* 0x004fd00000000808 */
[----:B------:R-:W-:-:S14]  /*1cc0*/  DSETP.NEU.AND P0, PT, |R8|, +INF , PT ;  /* 0x7ff000000800742a */ /* 0x000fdc0003f0d200 */
[----:B0-----:R-:W-:Y:S05]  /*1cd0*/  @!P0 BRA `(.L_x_16) ;  /* 0x0000000000608947 */ /* 0x001fea0003800000 */
[----:B------:R-:W-:Y:S01]  /*1ce0*/  UMOV UR4, 0x6dc9c883 ;  /* 0x6dc9c88300047882 */ /* 0x000fe20000000000 */
[----:B------:R-:W-:Y:S01]  /*1cf0*/  UMOV UR5, 0x3fe45f30 ;  /* 0x3fe45f3000057882 */ /* 0x000fe20000000000 */
[C---:B------:R-:W-:Y:S02]  /*1d00*/  DSETP.GE.AND P0, PT, |R8|.reuse, 2.14748364800000000000e+09, PT ;  /* 0x41e000000800742a */ /* 0x040fe40003f06200 */
[----:B------:R-:W-:Y:S01]  /*1d10*/  DMUL R10, R8, UR4 ;  /* 0x00000004080a7c28 */ /* 0x000fe20008000000 */
[----:B------:R-:W-:Y:S01]  /*1d20*/  UMOV UR4, 0x54442d18 ;  /* 0x54442d1800047882 */ /* 0x000fe20000000000 */
[----:B------:R-:W-:-:S04]  /*1d30*/  UMOV UR5, 0x3ff921fb ;  /* 0x3ff921fb00057882 */ /* 0x000fc80000000000 */
[----:B------:R-:W0:Y:S08]  /*1d40*/  F2I.F64 R3, R10 ;  /* 0x0000000a00037311 */ /* 0x000e300000301100 */
[----:B0-----:R-:W0:Y:S02]  /*1d50*/  I2F.F64 R26, R3 ;  /* 0x00000003001a7312 */ /* 0x001e240000201c00 */
[----:B0-----:R-:W-:Y:S01]  /*1d60*/  DFMA R12, R26, -UR4, R8 ;  /* 0x800000041a0c7c2b */ /* 0x001fe20008000008 */
        /* <DEDUP_REMOVED lines=10> */
[----:B-----5:R-:W-:Y:S05]  /*1e10*/  CALL.REL.NOINC `($_Z10simulationidPdS_idS_S_S_i$__internal_trig_reduction_slowpathd) ;  /* 0x0000002400747944 */ /* 0x020fea0003c00000 */
[----:B------:R-:W-:Y:S02]  /*1e20*/  IMAD.MOV.U32 R3, RZ, RZ, R9 ;  /* 0x000000ffff037224 */ /* 0x000fe400078e0009 */
[----:B------:R-:W-:Y:S02]  /*1e30*/  IMAD.MOV.U32 R26, RZ, RZ, R18 ;  /* 0x000000ffff1a7224 */ /* 0x000fe400078e0012 */
[----:B------:R-:W-:Y:S01]  /*1e40*/  IMAD.MOV.U32 R27, RZ, RZ, R19 ;  /* 0x000000ffff1b7224 */ /* 0x000fe200078e0013 */
[----:B------:R-:W-:Y:S06]  /*1e50*/  BRA `(.L_x_17) ;  /* 0x0000000000087947 */ /* 0x000fec0003800000 */
.L_x_16:
[----:B------:R-:W-:Y:S01]  /*1e60*/  DMUL R26, RZ, R8 ;  /* 0x00000008ff1a7228 */ /* 0x000fe20000000000 */
[----:B------:R-:W-:-:S10]  /*1e70*/  IMAD.MOV.U32 R3, RZ, RZ, RZ ;  /* 0x000000ffff037224 */ /* 0x000fd400078e00ff */
.L_x_17:
[----:B------:R-:W-:-:S05]  /*1e80*/  IMAD.SHL.U32 R8, R3, 0x40, RZ ;  /* 0x0000004003087824 */ /* 0x000fca00078e00ff */
[----:B------:R-:W-:-:S04]  /*1e90*/  LOP3.LUT R8, R8, 0x40, RZ, 0xc0, !PT ;  /* 0x0000004008087812 */ /* 0x000fc800078ec0ff */
[----:B------:R-:W-:-:S05]  /*1ea0*/  IADD3 R16, P0, PT, R8, UR10, RZ ;  /* 0x0000000a08107c10 */ /* 0x000fca000ff1e0ff */
[----:B------:R-:W-:-:S05]  /*1eb0*/  IMAD.X R17, RZ, RZ, UR11, P0 ;  /* 0x0000000bff117e24 */ /* 0x000fca00080e06ff */
[----:B------:R-:W2:Y:S01]  /*1ec0*/  LDG.E.128.CONSTANT R8, desc[UR14][R16.64] ;  /* 0x0000000e10087981 */ /* 0x000ea2000c1e9d00 */
[----:B------:R-:W-:Y:S01]  /*1ed0*/  LOP3.LUT R12, R3, 0x1, RZ, 0xc0, !PT ;  /* 0x00000001030c7812 */ /* 0x000fe200078ec0ff */
[----:B------:R-:W-:Y:S01]  /*1ee0*/  IMAD.MOV.U32 R13, RZ, RZ, 0x20fd8164 ;  /* 0x20fd8164ff0d7424 */ /* 0x000fe200078e00ff */
[----:B------:R-:W-:Y:S01]  /*1ef0*/  DMUL R24, R26, R26 ;  /* 0x0000001a1a187228 */ /* 0x000fe20000000000 */
[----:B------:R-:W-:Y:S01]  /*1f00*/  IMAD.MOV.U32 R14, RZ, RZ, 0x3da8ff83 ;  /* 0x3da8ff83ff0e7424 */ /* 0x000fe200078e00ff */
[----:B------:R-:W-:-:S04]  /*1f10*/  ISETP.NE.U32.AND P0, PT, R12, 0x1, PT ;  /* 0x000000010c00780c */ /* 0x000fc80003f05070 */
[----:B------:R-:W-:Y:S02]  /*1f20*/  FSEL R12, R13, -8.06006814911005101289e+34, !P0 ;  /* 0xf9785eba0d0c7808 */ /* 0x000fe40004000000 */
[----:B------:R-:W-:-:S06]  /*1f30*/  FSEL R13, -R14, 0.11223486810922622681, !P0 ;  /* 0x3de5db650e0d7808 */ /* 0x000fcc0004000100 */
[C---:B--2---:R-:W-:Y:S01]  /*1f40*/  DFMA R8, R24.reuse, R12, R8 ;  /* 0x0000000c1808722b */ /* 0x044fe20000000008 */
[----:B------:R-:W2:Y:S04]  /*1f50*/  LDG.E.128.CONSTANT R12, desc[UR14][R16.64+0x10] ;  /* 0x0000100e100c7981 */ /* 0x000ea8000c1e9d00 */
[----:B------:R-:W3:Y:S03]  /*1f60*/  LDG.E.128.CONSTANT R16, desc[UR14][R16.64+0x20] ;  /* 0x0000200e10107981 */ /* 0x000ee6000c1e9d00 */
[----:B------:R-:W-:Y:S01]  /*1f70*/  DFMA R8, R24, R8, R10 ;  /* 0x000000081808722b */ /* 0x000fe2000000000a */
[----:B------:R-:W-:-:S07]  /*1f80*/  VIADD R2, R2, 0x2 ;  /* 0x0000000202027836 */ /* 0x000fce0000000000 */
[----:B--2---:R-:W-:-:S08]  /*1f90*/  DFMA R8, R24, R8, R12 ;  /* 0x000000081808722b */ /* 0x004fd0000000000c */
[----:B------:R-:W-:-:S08]  /*1fa0*/  DFMA R8, R24, R8, R14 ;  /* 0x000000081808722b */ /* 0x000fd0000000000e */
[----:B---3--:R-:W-:-:S08]  /*1fb0*/  DFMA R8, R24, R8, R16 ;  /* 0x000000081808722b */ /* 0x008fd00000000010 */
        /* <DEDUP_REMOVED lines=8> */
[----:B------:R-:W-:Y:S02]  /*2040*/  FSEL R9, R11, R9, !P0 ;  /* 0x000000090b097208 */ /* 0x000fe40004000000 */
[----:B------:R-:W-:-:S04]  /*2050*/  ISETP.NE.AND P0, PT, R2, UR6, PT ;  /* 0x0000000602007c0c */ /* 0x000fc8000bf05270 */
[----:B-----5:R-:W-:-:S07]  /*2060*/  DFMA R28, R6, R8, R28 ;  /* 0x00000008061c722b */ /* 0x020fce000000001c */
[----:B------:R2:W-:Y:S02]  /*2070*/  STG.E.64 desc[UR14][R22.64+0x8], R28 ;  /* 0x0000081c16007986 */ /* 0x0005e4000c101b0e */
[----:B------:R-:W-:Y:S05]  /*2080*/  @P0 BRA `(.L_x_18) ;  /* 0xfffffff800040947 */ /* 0x000fea000383ffff */
[----:B------:R-:W-:Y:S01]  /*2090*/  UMOV UR4, UR6 ;  /* 0x0000000600047c82 */ /* 0x000fe20008000000 */
[----:B------:R-:W-:-:S05]  /*20a0*/  UMOV UR5, URZ ;  /* 0x000000ff00057c82 */ /* 0x000fca0008000000 */
.L_x_14:
[----:B------:R-:W0:Y:S02]  /*20b0*/  LDCU UR8, c[0x0][0x380] ;  /* 0x00007000ff0877ac */ /* 0x000e240008000800 */
[----:B0-----:R-:W-:-:S04]  /*20c0*/  ULOP3.LUT UR8, UR8, 0x1, URZ, 0xc0, !UPT ;  /* 0x0000000108087892 */ /* 0x001fc8000f8ec0ff */
[----:B------:R-:W-:-:S09]  /*20d0*/  UISETP.NE.U32.AND UP0, UPT, UR8, 0x1, UPT ;  /* 0x000000010800788c */ /* 0x000fd2000bf05070 */
[----:B------:R-:W-:Y:S05]  /*20e0*/  BRA.U UP0, `(.L_x_19) ;  /* 0x0000000500387547 */ /* 0x000fea000b800000 */
[----:B------:R-:W0:Y:S01]  /*20f0*/  LDCU.128 UR8, c[0x0][0x390] ;  /* 0x00007200ff0877ac */ /* 0x000e220008000c00 */
[----:B------:R-:W-:Y:S02]  /*2100*/  USHF.L.U32 UR13, UR4, 0x3, URZ ;  /* 0x00000003040d7899 */ /* 0x000fe400080006ff */
[----:B------:R-:W-:Y:S02]  /*2110*/  USHF.L.U64.HI UR12, UR4, 0x3, UR5 ;  /* 0x00000003040c7899 */ /* 0x000fe40008010205 */
[----:B0-----:R-:W-:-:S04]  /*2120*/  UIADD3 UR4, UP0, UPT, UR13, UR10, URZ ;  /* 0x0000000a0d047290 */ /* 0x001fc8000ff1e0ff */
[----:B------:R-:W-:Y:S02]  /*2130*/  UIADD3.X UR5, UPT, UPT, UR12, UR11, URZ, UP0, !UPT ;  /* 0x0000000b0c057290 */ /* 0x000fe400087fe4ff */
[----:B------:R-:W-:-:S04]  /*2140*/  IMAD.U32 R8, RZ, RZ, UR4 ;  /* 0x00000004ff087e24 */ /* 0x000fc8000f8e00ff */
[----:B------:R-:W-:-:S06]  /*2150*/  IMAD.U32 R9, RZ, RZ, UR5 ;  /* 0x00000005ff097e24 */ /* 0x000fcc000f8e00ff */
[----:B------:R-:W3:Y:S01]  /*2160*/  LDG.E.64 R8, desc[UR14][R8.64] ;  /* 0x0000000e08087981 */ /* 0x000ee2000c1e1b00 */
[----:B------:R-:W-:-:S04]  /*2170*/  UIADD3 UR4, UP0, UPT, UR13, UR8, URZ ;  /* 0x000000080d047290 */ /* 0x000fc8000ff1e0ff */
[----:B------:R-:W-:Y:S02]  /*2180*/  UIADD3.X UR5, UPT, UPT, UR12, UR9, URZ, UP0, !UPT ;  /* 0x000000090c057290 */ /* 0x000fe400087fe4ff */
[----:B------:R-:W-:-:S04]  /*2190*/  IMAD.U32 R2, RZ, RZ, UR4 ;  /* 0x00000004ff027e24 */ /* 0x000fc8000f8e00ff */
[----:B------:R-:W-:-:S06]  /*21a0*/  IMAD.U32 R3, RZ, RZ, UR5 ;  /* 0x00000005ff037e24 */ /* 0x000fcc000f8e00ff */
[----:B------:R-:W5:Y:S01]  /*21b0*/  LDG.E.64 R2, desc[UR14][R2.64] ;  /* 0x0000000e02027981 */ /* 0x000f62000c1e1b00 */
[----:B---3--:R-:W-:-:S08]  /*21c0*/  DADD R12, R4, -R8 ;  /* 0x00000000040c7229 */ /* 0x008fd00000000808 */
[----:B------:R-:W-:-:S14]  /*21d0*/  DSETP.NEU.AND P0, PT, |R12|, +INF , PT ;  /* 0x7ff000000c00742a */ /* 0x000fdc0003f0d200 */
[----:B------:R-:W-:Y:S05]  /*21e0*/  @!P0 BRA `(.L_x_20) ;  /* 0x0000000000608947 */ /* 0x000fea0003800000 */
[----:B------:R-:W-:Y:S01]  /*21f0*/  UMOV UR4, 0x6dc9c883 ;  /* 0x6dc9c88300047882 */ /* 0x000fe20000000000 */
[----:B------:R-:W-:Y:S01]  /*2200*/  UMOV UR5, 0x3fe45f30 ;  /* 0x3fe45f3000057882 */ /* 0x000fe20000000000 */
[C---:B------:R-:W-:Y:S02]  /*2210*/  DSETP.GE.AND P0, PT, |R12|.reuse, 2.14748364800000000000e+09, PT ;  /* 0x41e000000c00742a */ /* 0x040fe40003f06200 */
[----:B------:R-:W-:Y:S01]  /*2220*/  DMUL R4, R12, UR4 ;  /* 0x000000040c047c28 */ /* 0x000fe20008000000 */
[----:B------:R-:W-:Y:S01]  /*2230*/  UMOV UR4, 0x54442d18 ;  /* 0x54442d1800047882 */ /* 0x000fe20000000000 */
[----:B------:R-:W-:-:S08]  /*2240*/  UMOV UR5, 0x3ff921fb ;  /* 0x3ff921fb00057882 */ /* 0x000fd00000000000 */
        /* <DEDUP_REMOVED lines=13> */
[----:B--2--5:R-:W-:Y:S05]  /*2320*/  CALL.REL.NOINC `($_Z10simulationidPdS_idS_S_S_i$__internal_trig_reduction_slowpathd) ;  /* 0x0000002000307944 */ /* 0x024fea0003c00000 */
[----:B------:R-:W-:Y:S02]  /*2330*/  IMAD.MOV.U32 R4, RZ, RZ, R9 ;  /* 0x000000ffff047224 */ /* 0x000fe400078e0009 */
[----:B------:R-:W-:Y:S02]  /*2340*/  IMAD.MOV.U32 R20, RZ, RZ, R18 ;  /* 0x000000ffff147224 */ /* 0x000fe400078e0012 */
[----:B------:R-:W-:Y:S01]  /*2350*/  IMAD.MOV.U32 R21, RZ, RZ, R19 ;  /* 0x000000ffff157224 */ /* 0x000fe200078e0013 */
[----:B------:R-:W-:Y:S06]  /*2360*/  BRA `(.L_x_21) ;  /* 0x0000000000087947 */ /* 0x000fec0003800000 */
.L_x_20:
[----:B------:R-:W-:Y:S01]  /*2370*/  DMUL R20, RZ, R12 ;  /* 0x0000000cff147228 */ /* 0x000fe20000000000 */
[----:B------:R-:W-:-:S10]  /*2380*/  IMAD.MOV.U32 R4, RZ, RZ, RZ ;  /* 0x000000ffff047224 */ /* 0x000fd400078e00ff */
.L_x_21:
[----:B------:R-:W0:Y:S01]  /*2390*/  LDCU.64 UR4, c[0x4][0x8] ;  /* 0x01000100ff0477ac */ /* 0x000e220008000a00 */
[----:B------:R-:W-:-:S05]  /*23a0*/  IMAD.SHL.U32 R5, R4, 0x40, RZ ;  /* 0x0000004004057824 */ /* 0x000fca00078e00ff */
[----:B------:R-:W-:-:S04]  /*23b0*/  LOP3.LUT R5, R5, 0x40, RZ, 0xc0, !PT ;  /* 0x0000004005057812 */ /* 0x000fc800078ec0ff */
[----:B0-----:R-:W-:-:S05]  /*23c0*/  IADD3 R24, P0, PT, R5, UR4, RZ ;  /* 0x0000000405187c10 */ /* 0x001fca000ff1e0ff */
[----:B------:R-:W-:Y:S01]  /*23d0*/  IMAD.X R25, RZ, RZ, UR5, P0 ;  /* 0x00000005ff197e24 */ /* 0x000fe200080e06ff */
[----:B------:R-:W-:Y:S01]  /*23e0*/  LOP3.LUT R5, R4, 0x1, RZ, 0xc0, !PT ;  /* 0x0000000104057812 */ /* 0x000fe200078ec0ff */
[----:B------:R-:W-:Y:S01]  /*23f0*/  IMAD.MOV.U32 R26, RZ, RZ, 0x20fd8164 ;  /* 0x20fd8164ff1a7424 */ /* 0x000fe200078e00ff */
[----:B--2---:R-:W-:Y:S01]  /*2400*/  DMUL R22, R20, R20 ;  /* 0x0000001414167228 */ /* 0x004fe20000000000 */
[----:B------:R-:W0:Y:S01]  /*2410*/  LDCU.64 UR4, c[0x0][0x3c0] ;  /* 0x00007800ff0477ac */ /* 0x000e220008000a00 */
[----:B------:R-:W2:Y:S04]  /*2420*/  LDG.E.128.CONSTANT R8, desc[UR14][R24.64] ;  /* 0x0000000e18087981 */ /* 0x000ea8000c1e9d00 */
[----:B------:R-:W3:Y:S04]  /*2430*/  LDG.E.128.CONSTANT R12, desc[UR14][R24.64+0x10] ;  /* 0x0000100e180c7981 */ /* 0x000ee8000c1e9d00 */
[----:B------:R-:W4:Y:S01]  /*2440*/  LDG.E.128.CONSTANT R16, desc[UR14][R24.64+0x20] ;  /* 0x0000200e18107981 */ /* 0x000f22000c1e9d00 */
[----:B------:R-:W-:Y:S01]  /*2450*/  ISETP.NE.U32.AND P0, PT, R5, 0x1, PT ;  /* 0x000000010500780c */ /* 0x000fe20003f05070 */
[----:B------:R-:W-:-:S03]  /*2460*/  IMAD.MOV.U32 R5, RZ, RZ, 0x3da8ff83 ;  /* 0x3da8ff83ff057424 */ /* 0x000fc600078e00ff */
[----:B------:R-:W-:Y:S02]  /*2470*/  FSEL R26, R26, -8.06006814911005101289e+34, !P0 ;  /* 0xf9785eba1a1a7808 */ /* 0x000fe40004000000 */
[----:B------:R-:W-:Y:S01]  /*2480*/  FSEL R27, -R5, 0.11223486810922622681, !P0 ;  /* 0x3de5db65051b7808 */ /* 0x000fe20004000100 */
[----:B0-----:R-:W-:-:S04]  /*2490*/  UIADD3 UR4, UP0, UPT, UR13, UR4, URZ ;  /* 0x000000040d047290 */ /* 0x001fc8000ff1e0ff */
[----:B------:R-:W-:Y:S01]  /*24a0*/  UIADD3.X UR5, UPT, UPT, UR12, UR5, URZ, UP0, !UPT ;  /* 0x000000050c057290 */ /* 0x000fe200087fe4ff */
[----:B--2---:R-:W-:-:S08]  /*24b0*/  DFMA R8, R22, R26, R8 ;  /* 0x0000001a1608722b */ /* 0x004fd00000000008 */
[----:B------:R-:W-:-:S08]  /*24c0*/  DFMA R8, R22, R8, R10 ;  /* 0x000000081608722b */ /* 0x000fd0000000000a */
[----:B---3--:R-:W-:-:S08]  /*24d0*/  DFMA R8, R22, R8, R12 ;  /* 0x000000081608722b */ /* 0x008fd0000000000c */
[----:B------:R-:W-:-:S08]  /*24e0*/  DFMA R8, R22, R8, R14 ;  /* 0x000000081608722b */ /* 0x000fd0000000000e */
[----:B----4-:R-:W-:-:S08]  /*24f0*/  DFMA R8, R22, R8, R16 ;  /* 0x000000081608722b */ /* 0x010fd00000000010 */
[----:B------:R-:W-:-:S08]  /*2500*/  DFMA R8, R22, R8, R18 ;  /* 0x000000081608722b */ /* 0x000fd00000000012 */
[----:B------:R-:W-:Y:S02]  /*2510*/  DFMA R20, R8, R20, R20 ;  /* 0x000000140814722b */ /* 0x000fe40000000014 */
[----:B------:R-:W-:-:S10]  /*2520*/  DFMA R8, R22, R8, 1 ;  /* 0x3ff000001608742b */ /* 0x000fd40000000008 */
[----:B------:R-:W-:Y:S02]  /*2530*/  FSEL R10, R8, R20, !P0 ;  /* 0x00000014080a7208 */ /* 0x000fe40004000000 */
[----:B------:R-:W-:Y:S02]  /*2540*/  FSEL R11, R9, R21, !P0 ;  /* 0x00000015090b7208 */ /* 0x000fe40004000000 */
[----:B------:R-:W-:-:S04]  /*2550*/  LOP3.LUT P0, RZ, R4, 0x2, RZ, 0xc0, !PT ;  /* 0x0000000204ff7812 */ /* 0x000fc8000780c0ff */
[----:B------:R-:W-:-:S10]  /*2560*/  DADD R8, RZ, -R10 ;  /* 0x00000000ff087229 */ /* 0x000fd4000000080a */
[----:B------:R-:W-:Y:S01]  /*2570*/  FSEL R4, R10, R8, !P0 ;  /* 0x000000080a047208 */ /* 0x000fe20004000000 */
[----:B------:R-:W-:Y:S01]  /*2580*/  IMAD.U32 R8, RZ, RZ, UR4 ;  /* 0x00000004ff087e24 */ /* 0x000fe2000f8e00ff */
[----:B------:R-:W-:Y:S01]  /*2590*/  FSEL R5, R11, R9, !P0 ;  /* 0x000000090b057208 */ /* 0x000fe20004000000 */
[----:B------:R-:W-:-:S05]  /*25a0*/  IMAD.U32 R9, RZ, RZ, UR5 ;  /* 0x00000005ff097e24 */ /* 0x000fca000f8e00ff */
[----:B-----5:R-:W-:-:S07]  /*25b0*/  DFMA R2, R6, R4, R2 ;  /* 0x000000040602722b */ /* 0x020fce0000000002 */
[----:B------:R0:W-:Y:S04]  /*25c0*/  STG.E.64 desc[UR14][R8.64], R2 ;  /* 0x0000000208007986 */ /* 0x0001e8000c101b0e */
.L_x_19:
[----:B------:R-:W1:Y:S01]  /*25d0*/  LDCU UR4, c[0x0][0x380] ;  /* 0x00007000ff0477ac */ /* 0x000e620008000800 */
[----:B0-----:R-:W-:Y:S01]  /*25e0*/  IMAD.MOV.U32 R2, RZ, RZ, RZ ;  /* 0x000000ffff027224 */ /* 0x001fe200078e00ff */
[----:B-1----:R-:W-:-:S09]  /*25f0*/  UISETP.GE.U32.AND UP0, UPT, UR4, 0x10, UPT ;  /* 0x000000100400788c */ /* 0x002fd2000bf06070 */
[----:B------:R-:W-:Y:S05]  /*2600*/  BRA.U !UP0, `(.L_x_22) ;  /* 0x0000000508287547 */ /* 0x000fea000b800000 */
[----:B------:R-:W-:Y:S01]  /*2610*/  IMAD.MOV.U32 R6, RZ, RZ, RZ ;  /* 0x000000ffff067224 */ /* 0x000fe200078e00ff */
[----:B------:R-:W0:Y:S06]  /*2620*/  LDCU.64 UR4, c[0x0][0x3a8] ;  /* 0x00007500ff0477ac */ /* 0x000e2c0008000a00 */
.L_x_23:
[----:B------:R-:W1:Y:S08]  /*2630*/  LDC.64 R4, c[0x0][0x3c0] ;  /* 0x0000f000ff047b82 */ /* 0x000e700000000a00 */
[----:B0-----:R-:W3:Y:S01]  /*2640*/  LDC.64 R2, c[0x0][0x398] ;  /* 0x0000e600ff027b82 */ /* 0x001ee20000000a00 */
[----:B-1----:R-:W-:-:S05]  /*2650*/  IMAD.WIDE.U32 R4, R6, 0x8, R4 ;  /* 0x0000000806047825 */ /* 0x002fca00078e0004 */
[----:B------:R-:W0:Y:S01]  /*2660*/  LDG.E.64 R8, desc[UR14][R4.64] ;  /* 0x0000000e04087981 */ /* 0x000e22000c1e1b00 */
[----:B---3--:R-:W-:-:S05]  /*2670*/  IMAD.WIDE.U32 R2, R6, 0x8, R2 ;  /* 0x0000000806027825 */ /* 0x008fca00078e0002 */
[----:B------:R-:W0:Y:S04]  /*2680*/  LDG.E.64 R10, desc[UR14][R2.64] ;  /* 0x0000000e020a7981 */ /* 0x000e28000c1e1b00 */
[----:B------:R-:W3:Y:S04]  /*2690*/  LDG.E.64 R12, desc[UR14][R2.64+0x8] ;  /* 0x0000080e020c7981 */ /* 0x000ee8000c1e1b00 */
[----:B------:R-:W4:Y:S04]  /*26a0*/  LDG.E.64 R14, desc[UR14][R2.64+0x10] ;  /* 0x0000100e020e7981 */ /* 0x000f28000c1e1b00 */
[----:B------:R-:W5:Y:S01]  /*26b0*/  LDG.E.64 R16, desc[UR14][R2.64+0x18] ;  /* 0x0000180e02107981 */ /* 0x000f62000c1e1b00 */
[----:B0-----:R-:W-:-:S07]  /*26c0*/  DFMA R8, R8, UR4, R10 ;  /* 0x0000000408087c2b */ /* 0x001fce000800000a */
[----:B------:R0:W-:Y:S04]  /*26d0*/  STG.E.64 desc[UR14][R2.64], R8 ;  /* 0x0000000802007986 */ /* 0x0001e8000c101b0e */
[----:B------:R-:W3:Y:S02]  /*26e0*/  LDG.E.64 R10, desc[UR14][R4.64+0x8] ;  /* 0x0000080e040a7981 */ /* 0x000ee4000c1e1b00 */
[----:B---3--:R-:W-:-:S07]  /*26f0*/  DFMA R10, R10, UR4, R12 ;  /* 0x000000040a0a7c2b */ /* 0x008fce000800000c */
[----:B------:R1:W-:Y:S04]  /*2700*/  STG.E.64 desc[UR14][R2.64+0x8], R10 ;  /* 0x0000080a02007986 */ /* 0x0003e8000c101b0e */
[----:B------:R-:W4:Y:S02]  /*2710*/  LDG.E.64 R12, desc[UR14][R4.64+0x10] ;  /* 0x0000100e040c7981 */ /* 0x000f24000c1e1b00 */
[----:B----4-:R-:W-:-:S07]  /*2720*/  DFMA R12, R12, UR4, R14 ;  /* 0x000000040c0c7c2b */ /* 0x010fce000800000e */
[----:B------:R3:W-:Y:S04]  /*2730*/  STG.E.64 desc[UR14][R2.64+0x10], R12 ;  /* 0x0000100c02007986 */ /* 0x0007e8000c101b0e */
[----:B------:R-:W5:Y:S02]  /*2740*/  LDG.E.64 R14, desc[UR14][R4.64+0x18] ;  /* 0x0000180e040e7981 */ /* 0x000f64000c1e1b00 */
[----:B-----5:R-:W-:Y:S02]  /*2750*/  DFMA R14, R14, UR4, R16 ;  /* 0x000000040e0e7c2b */ /* 0x020fe40008000010 */
[----:B------:R-:W4:Y:S05]  /*2760*/  LDG.E.64 R16, desc[UR14][R2.64+0x20] ;  /* 0x0000200e02107981 */ /* 0x000f2a000c1e1b00 */
[----:B------:R5:W-:Y:S04]  /*2770*/  STG.E.64 desc[UR14][R2.64+0x18], R14 ;  /* 0x0000180e02007986 */ /* 0x000be8000c101b0e */
[----:B0-----:R-:W4:Y:S02]  /*2780*/  LDG.E.64 R8, desc[UR14][R4.64+0x20] ;  /* 0x0000200e04087981 */ /* 0x001f24000c1e1b00 */
[----:B----4-:R-:W-:-:S02]  /*2790*/  DFMA R8, R8, UR4, R16 ;  /* 0x0000000408087c2b */ /* 0x010fc40008000010 */
[----:B------:R-:W4:Y:S05]  /*27a0*/  LDG.E.64 R16, desc[UR14][R2.64+0x28] ;  /* 0x0000280e02107981 */ /* 0x000f2a000c1e1b00 */
[----:B------:R0:W-:Y:S04]  /*27b0*/  STG.E.64 desc[UR14][R2.64+0x20], R8 ;  /* 0x0000200802007986 */ /* 0x0001e8000c101b0e */
[----:B-1----:R-:W4:Y:S02]  /*27c0*/  LDG.E.64 R10, desc[UR14][R4.64+0x28] ;  /* 0x0000280e040a7981 */ /* 0x002f24000c1e1b00 */
[----:B----4-:R-:W-:-:S02]  /*27d0*/  DFMA R10, R10, UR4, R16 ;  /* 0x000000040a0a7c2b */ /* 0x010fc40008000010 */
[----:B------:R-:W4:Y:S05]  /*27e0*/  LDG.E.64 R16, desc[UR14][R2.64+0x30] ;  /* 0x0000300e02107981 */ /* 0x000f2a000c1e1b00 */
[----:B------:R1:W-:Y:S04]  /*27f0*/  STG.E.64 desc[UR14][R2.64+0x28], R10 ;  /* 0x0000280a02007986 */ /* 0x0003e8000c101b0e */
[----:B---3--:R-:W4:Y:S02]  /*2800*/  LDG.E.64 R12, desc[UR14][R4.64+0x30] ;  /* 0x0000300e040c7981 */ /* 0x008f24000c1e1b00 */
[----:B----4-:R-:W-:-:S02]  /*2810*/  DFMA R12, R12, UR4, R16 ;  /* 0x000000040c0c7c2b */ /* 0x010fc40008000010 */
[----:B------:R-:W3:Y:S05]  /*2820*/  LDG.E.64 R16, desc[UR14][R2.64+0x38] ;  /* 0x0000380e02107981 */ /* 0x000eea000c1e1b00 */
[----:B------:R4:W-:Y:S04]  /*2830*/  STG.E.64 desc[UR14][R2.64+0x30], R12 ;  /* 0x0000300c02007986 */ /* 0x0009e8000c101b0e */
[----:B-----5:R-:W3:Y:S02]  /*2840*/  LDG.E.64 R14, desc[UR14][R4.64+0x38] ;  /* 0x0000380e040e7981 */ /* 0x020ee4000c1e1b00 */
[----:B---3--:R-:W-:-:S02]  /*2850*/  DFMA R14, R14, UR4, R16 ;  /* 0x000000040e0e7c2b */ /* 0x008fc40008000010 */
[----:B------:R-:W3:Y:S05]  /*2860*/  LDG.E.64 R16, desc[UR14][R2.64+0x40] ;  /* 0x0000400e02107981 */ /* 0x000eea000c1e1b00 */
[----:B------:R5:W-:Y:S04]  /*2870*/  STG.E.64 desc[UR14][R2.64+0x38], R14 ;  /* 0x0000380e02007986 */ /* 0x000be8000c101b0e */
[----:B0-----:R-:W3:Y:S02]  /*2880*/  LDG.E.64 R8, desc[UR14][R4.64+0x40] ;  /* 0x0000400e04087981 */ /* 0x001ee4000c1e1b00 */
[----:B---3--:R-:W-:-:S02]  /*2890*/  DFMA R8, R8, UR4, R16 ;  /* 0x0000000408087c2b */ /* 0x008fc40008000010 */
[----:B------:R-:W3:Y:S05]  /*28a0*/  LDG.E.64 R16, desc[UR14][R2.64+0x48] ;  /* 0x0000480e02107981 */ /* 0x000eea000c1e1b00 */
[----:B------:R0:W-:Y:S04]  /*28b0*/  STG.E.64 desc[UR14][R2.64+0x40], R8 ;  /* 0x0000400802007986 */ /* 0x0001e8000c101b0e */
[----:B-1----:R-:W3:Y:S02]  /*28c0*/  LDG.E.64 R10, desc[UR14][R4.64+0x48] ;  /* 0x0000480e040a7981 */ /* 0x002ee4000c1e1b00 */
[----:B---3--:R-:W-:-:S02]  /*28d0*/  DFMA R10, R10, UR4, R16 ;  /* 0x000000040a0a7c2b */ /* 0x008fc40008000010 */
[----:B------:R-:W3:Y:S05]  /*28e0*/  LDG.E.64 R16, desc[UR14][R2.64+0x50] ;  /* 0x0000500e02107981 */ /* 0x000eea000c1e1b00 */
[----:B------:R1:W-:Y:S04]  /*28f0*/  STG.E.64 desc[UR14][R2.64+0x48], R10 ;  /* 0x0000480a02007986 */ /* 0x0003e8000c101b0e */
[----:B----4-:R-:W3:Y:S02]  /*2900*/  LDG.E.64 R12, desc[UR14][R4.64+0x50] ;  /* 0x0000500e040c7981 */ /* 0x010ee4000c1e1b00 */
[----:B---3--:R-:W-:-:S02]  /*2910*/  DFMA R12, R12, UR4, R16 ;  /* 0x000000040c0c7c2b */ /* 0x008fc40008000010 */
        /* <DEDUP_REMOVED lines=18> */
[----:B-----5:R-:W3:Y:S01]  /*2a40*/  LDG.E.64 R14, desc[UR14][R4.64+0x78] ;  /* 0x0000780e040e7981 */ /* 0x020ee2000c1e1b00 */
[----:B------:R-:W-:-:S05]  /*2a50*/  VIADD R6, R6, 0x10 ;  /* 0x0000001006067836 */ /* 0x000fca0000000000 */
[----:B------:R-:W-:Y:S01]  /*2a60*/  ISETP.NE.AND P0, PT, R6, UR18, PT ;  /* 0x0000001206007c0c */ /* 0x000fe2000bf05270 */
[----:B---3--:R-:W-:-:S07]  /*2a70*/  DFMA R14, R14, UR4, R16 ;  /* 0x000000040e0e7c2b */ /* 0x008fce0008000010 */
[----:B------:R0:W-:Y:S05]  /*2a80*/  STG.E.64 desc[UR14][R2.64+0x78], R14 ;  /* 0x0000780e02007986 */ /* 0x0001ea000c101b0e */
[----:B------:R-:W-:Y:S05]  /*2a90*/  @P0 BRA `(.L_x_23) ;  /* 0xfffffff800e40947 */ /* 0x000fea000383ffff */
[----:B0-----:R-:W-:-:S07]  /*2aa0*/  IMAD.U32 R2, RZ, RZ, UR18 ;  /* 0x00000012ff027e24 */ /* 0x001fce000f8e00ff */
.L_x_22:
[----:B------:R-:W-:-:S09]  /*2ab0*/  UISETP.NE.AND UP0, UPT, UR16, URZ, UPT ;  /* 0x000000ff1000728c */ /* 0x000fd2000bf05270 */
[----:B------:R-:W-:Y:S05]  /*2ac0*/  BRA.U !UP0, `(.L_x_12) ;  /* 0x00000005086c7547 */ /* 0x000fea000b800000 */
[----:B------:R-:W-:Y:S02]  /*2ad0*/  UIADD3 UR4, UPT, UPT, UR16, -0x1, URZ ;  /* 0xffffffff10047890 */ /* 0x000fe4000fffe0ff */
[----:B------:R-:W-:Y:S02]  /*2ae0*/  UISETP.NE.AND UP1, UPT, UR17, URZ, UPT ;  /* 0x000000ff1100728c */ /* 0x000fe4000bf25270 */
[----:B------:R-:W-:-:S09]  /*2af0*/  UISETP.GE.U32.AND UP0, UPT, UR4, 0x7, UPT ;  /* 0x000000070400788c */ /* 0x000fd2000bf06070 */
[----:B------:R-:W-:Y:S05]  /*2b00*/  BRA.U !UP0, `(.L_x_24) ;  /* 0x0000000108987547 */ /* 0x000fea000b800000 */
[----:B------:R-:W0:Y:S01]  /*2b10*/  LDC.64 R6, c[0x0][0x3c0] ;  /* 0x0000f000ff067b82 */ /* 0x000e220000000a00 */
[----:B------:R-:W1:Y:S07]  /*2b20*/  LDCU.64 UR4, c[0x0][0x3a8] ;  /* 0x00007500ff0477ac */ /* 0x000e6e0008000a00 */
[----:B------:R-:W3:Y:S01]  /*2b30*/  LDC.64 R4, c[0x0][0x398] ;  /* 0x0000e600ff047b82 */ /* 0x000ee20000000a00 */
[----:B0-----:R-:W-:-:S05]  /*2b40*/  IMAD.WIDE.U32 R6, R2, 0x8, R6 ;  /* 0x0000000802067825 */ /* 0x001fca00078e0006 */
[----:B------:R-:W1:Y:S01]  /*2b50*/  LDG.E.64 R8, desc[UR14][R6.64] ;  /* 0x0000000e06087981 */ /* 0x000e62000c1e1b00 */
[----:B---3--:R-:W-:-:S05]  /*2b60*/  IMAD.WIDE.U32 R4, R2, 0x8, R4 ;  /* 0x0000000802047825 */ /* 0x008fca00078e0004 */
[----:B------:R-:W1:Y:S04]  /*2b70*/  LDG.E.64 R10, desc[UR14][R4.64] ;  /* 0x0000000e040a7981 */ /* 0x000e68000c1e1b00 */
[----:B------:R-:W3:Y:S04]  /*2b80*/  LDG.E.64 R12, desc[UR14][R4.64+0x8] ;  /* 0x0000080e040c7981 */ /* 0x000ee8000c1e1b00 */
[----:B------:R-:W4:Y:S04]  /*2b90*/  LDG.E.64 R14, desc[UR14][R4.64+0x10] ;  /* 0x0000100e040e7981 */ /* 0x000f28000c1e1b00 */
[----:B------:R-:W5:Y:S01]  /*2ba0*/  LDG.E.64 R16, desc[UR14][R4.64+0x18] ;  /* 0x0000180e04107981 */ /* 0x000f62000c1e1b00 */
[----:B-1----:R-:W-:-:S07]  /*2bb0*/  DFMA R8, R8, UR4, R10 ;  /* 0x0000000408087c2b */ /* 0x002fce000800000a */
        /* <DEDUP_REMOVED lines=23> */
[----:B-----5:R-:W3:Y:S01]  /*2d30*/  LDG.E.64 R14, desc[UR14][R6.64+0x38] ;  /* 0x0000380e060e7981 */ /* 0x020ee2000c1e1b00 */
[----:B------:R-:W-:Y:S01]  /*2d40*/  VIADD R2, R2, 0x8 ;  /* 0x0000000802027836 */ /* 0x000fe20000000000 */
[----:B---3--:R-:W-:-:S07]  /*2d50*/  DFMA R14, R14, UR4, R16 ;  /* 0x000000040e0e7c2b */ /* 0x008fce0008000010 */
[----:B------:R0:W-:Y:S04]  /*2d60*/  STG.E.64 desc[UR14][R4.64+0x38], R14 ;  /* 0x0000380e04007986 */ /* 0x0001e8000c101b0e */
.L_x_24:
[----:B------:R-:W-:Y:S05]  /*2d70*/  BRA.U !UP1, `(.L_x_12) ;  /* 0x0000000109c07547 */ /* 0x000fea000b800000 */
[----:B------:R-:W-:Y:S02]  /*2d80*/  UIADD3 UR4, UPT, UPT, UR17, -0x1, URZ ;  /* 0xffffffff11047890 */ /* 0x000fe4000fffe0ff */
[----:B------:R-:W-:Y:S02]  /*2d90*/  UISETP.NE.AND UP1, UPT, UR7, URZ, UPT ;  /* 0x000000ff0700728c */ /* 0x000fe4000bf25270 */
[----:B------:R-:W-:-:S09]  /*2da0*/  UISETP.GE.U32.AND UP0, UPT, UR4, 0x3, UPT ;  /* 0x000000030400788c */ /* 0x000fd2000bf06070 */
[----:B------:R-:W-:Y:S05]  /*2db0*/  BRA.U !UP0, `(.L_x_25) ;  /* 0x0000000108587547 */ /* 0x000fea000b800000 */
[----:B------:R-:W1:Y:S01]  /*2dc0*/  LDC.64 R6, c[0x0][0x3c0] ;  /* 0x0000f000ff067b82 */ /* 0x000e620000000a00 */
[----:B------:R-:W3:Y:S07]  /*2dd0*/  LDCU.64 UR4, c[0x0][0x3a8] ;  /* 0x00007500ff0477ac */ /* 0x000eee0008000a00 */
[----:B0-----:R-:W0:Y:S01]  /*2de0*/  LDC.64 R4, c[0x0][0x398] ;  /* 0x0000e600ff047b82 */ /* 0x001e220000000a00 */
[----:B-1----:R-:W-:-:S05]  /*2df0*/  IMAD.WIDE.U32 R6, R2, 0x8, R6 ;  /* 0x0000000802067825 */ /* 0x002fca00078e0006 */
[----:B------:R-:W3:Y:S01]  /*2e00*/  LDG.E.64 R8, desc[UR14][R6.64] ;  /* 0x0000000e06087981 */ /* 0x000ee2000c1e1b00 */
[----:B0-----:R-:W-:-:S05]  /*2e10*/  IMAD.WIDE.U32 R4, R2, 0x8, R4 ;  /* 0x0000000802047825 */ /* 0x001fca00078e0004 */
[----:B------:R-:W3:Y:S04]  /*2e20*/  LDG.E.64 R10, desc[UR14][R4.64] ;  /* 0x0000000e040a7981 */ /* 0x000ee8000c1e1b00 */
[----:B------:R-:W4:Y:S04]  /*2e30*/  LDG.E.64 R12, desc[UR14][R4.64+0x8] ;  /* 0x0000080e040c7981 */ /* 0x000f28000c1e1b00 */
[----:B------:R-:W5:Y:S04]  /*2e40*/  LDG.E.64 R14, desc[UR14][R4.64+0x10] ;  /* 0x0000100e040e7981 */ /* 0x000f68000c1e1b00 */
[----:B------:R-:W2:Y:S01]  /*2e50*/  LDG.E.64 R16, desc[UR14][R4.64+0x18] ;  /* 0x0000180e04107981 */ /* 0x000ea2000c1e1b00 */
[----:B---3--:R-:W-:-:S07]  /*2e60*/  DFMA R8, R8, UR4, R10 ;  /* 0x0000000408087c2b */ /* 0x008fce000800000a */
[----:B------:R1:W-:Y:S04]  /*2e70*/  STG.E.64 desc[UR14][R4.64], R8 ;  /* 0x0000000804007986 */ /* 0x0003e8000c101b0e */
[----:B------:R-:W4:Y:S02]  /*2e80*/  LDG.E.64 R10, desc[UR14][R6.64+0x8] ;  /* 0x0000080e060a7981 */ /* 0x000f24000c1e1b00 */
[----:B----4-:R-:W-:-:S07]  /*2e90*/  DFMA R10, R10, UR4, R12 ;  /* 0x000000040a0a7c2b */ /* 0x010fce000800000c */
[----:B------:R1:W-:Y:S04]  /*2ea0*/  STG.E.64 desc[UR14][R4.64+0x8], R10 ;  /* 0x0000080a04007986 */ /* 0x0003e8000c101b0e */
[----:B------:R-:W5:Y:S02]  /*2eb0*/  LDG.E.64 R12, desc[UR14][R6.64+0x10] ;  /* 0x0000100e060c7981 */ /* 0x000f64000c1e1b00 */
[----:B-----5:R-:W-:-:S07]  /*2ec0*/  DFMA R12, R12, UR4, R14 ;  /* 0x000000040c0c7c2b */ /* 0x020fce000800000e */
[----:B------:R1:W-:Y:S04]  /*2ed0*/  STG.E.64 desc[UR14][R4.64+0x10], R12 ;  /* 0x0000100c04007986 */ /* 0x0003e8000c101b0e */
[----:B------:R-:W2:Y:S01]  /*2ee0*/  LDG.E.64 R14, desc[UR14][R6.64+0x18] ;  /* 0x0000180e060e7981 */ /* 0x000ea2000c1e1b00 */
[----:B------:R-:W-:Y:S01]  /*2ef0*/  VIADD R2, R2, 0x4 ;  /* 0x0000000402027836 */ /* 0x000fe20000000000 */
[----:B--2---:R-:W-:-:S07]  /*2f00*/  DFMA R14, R14, UR4, R16 ;  /* 0x000000040e0e7c2b */ /* 0x004fce0008000010 */
[----:B------:R1:W-:Y:S04]  /*2f10*/  STG.E.64 desc[UR14][R4.64+0x18], R14 ;  /* 0x0000180e04007986 */ /* 0x0003e8000c101b0e */
.L_x_25:
[----:B------:R-:W-:Y:S05]  /*2f20*/  BRA.U !UP1, `(.L_x_12) ;  /* 0x0000000109547547 */ /* 0x000fea000b800000 */
[----:B------:R-:W3:Y:S01]  /*2f30*/  LDC.64 R6, c[0x0][0x3c0] ;  /* 0x0000f000ff067b82 */ /* 0x000ee20000000a00 */
[----:B------:R-:W4:Y:S07]  /*2f40*/  LDCU.64 UR4, c[0x0][0x3a8] ;  /* 0x00007500ff0477ac */ /* 0x000f2e0008000a00 */
[----:B01----:R-:W0:Y:S01]  /*2f50*/  LDC.64 R8, c[0x0][0x398] ;  /* 0x0000e600ff087b82 */ /* 0x003e220000000a00 */
[----:B---3--:R-:W-:-:S04]  /*2f60*/  IMAD.WIDE.U32 R6, R2, 0x8, R6 ;  /* 0x0000000802067825 */ /* 0x008fc800078e0006 */
[----:B0-----:R-:W-:Y:S02]  /*2f70*/  IMAD.WIDE.U32 R8, R2, 0x8, R8 ;  /* 0x0000000802087825 */ /* 0x001fe400078e0008 */
[----:B------:R-:W4:Y:S04]  /*2f80*/  LDG.E.64 R2, desc[UR14][R6.64] ;  /* 0x0000000e06027981 */ /* 0x000f28000c1e1b00 */
[----:B------:R-:W4:Y:S01]  /*2f90*/  LDG.E.64 R4, desc[UR14][R8.64] ;  /* 0x0000000e08047981 */ /* 0x000f22000c1e1b00 */
[----:B------:R-:W-:Y:S01]  /*2fa0*/  UISETP.NE.AND UP0, UPT, UR7, 0x1, UPT ;  /* 0x000000010700788c */ /* 0x000fe2000bf05270 */
[----:B----4-:R-:W-:-:S07]  /*2fb0*/  DFMA R2, R2, UR4, R4 ;  /* 0x0000000402027c2b */ /* 0x010fce0008000004 */
[----:B------:R3:W-:Y:S01]  /*2fc0*/  STG.E.64 desc[UR14][R8.64], R2 ;  /* 0x0000000208007986 */ /* 0x0007e2000c101b0e */
[----:B------:R-:W-:Y:S05]  /*2fd0*/  BRA.U !UP0, `(.L_x_12) ;  /* 0x0000000108287547 */ /* 0x000fea000b800000 */
[----:B---3--:R-:W3:Y:S04]  /*2fe0*/  LDG.E.64 R2, desc[UR14][R6.64+0x8] ;  /* 0x0000080e06027981 */ /* 0x008ee8000c1e1b00 */
[----:B------:R-:W3:Y:S01]  /*2ff0*/  LDG.E.64 R4, desc[UR14][R8.64+0x8] ;  /* 0x0000080e08047981 */ /* 0x000ee2000c1e1b00 */
[----:B------:R-:W-:Y:S01]  /*3000*/  UISETP.NE.AND UP0, UPT, UR7, 0x2, UPT ;  /* 0x000000020700788c */ /* 0x000fe2000bf05270 */
[----:B---3--:R-:W-:-:S07]  /*3010*/  DFMA R2, R2, UR4, R4 ;  /* 0x0000000402027c2b */ /* 0x008fce0008000004 */
[----:B------:R4:W-:Y:S01]  /*3020*/  STG.E.64 desc[UR14][R8.64+0x8], R2 ;  /* 0x0000080208007986 */ /* 0x0009e2000c101b0e */
[----:B------:R-:W-:Y:S05]  /*3030*/  BRA.U !UP0, `(.L_x_12) ;  /* 0x0000000108107547 */ /* 0x000fea000b800000 */
[----:B----4-:R-:W3:Y:S04]  /*3040*/  LDG.E.64 R2, desc[UR14][R6.64+0x10] ;  /* 0x0000100e06027981 */ /* 0x010ee8000c1e1b00 */
[----:B------:R-:W3:Y:S02]  /*3050*/  LDG.E.64 R4, desc[UR14][R8.64+0x10] ;  /* 0x0000100e08047981 */ /* 0x000ee4000c1e1b00 */
[----:B---3--:R-:W-:-:S07]  /*3060*/  DFMA R2, R2, UR4, R4 ;  /* 0x0000000402027c2b */ /* 0x008fce0008000004 */
[----:B------:R0:W-:Y:S04]  /*3070*/  STG.E.64 desc[UR14][R8.64+0x10], R2 ;  /* 0x0000100208007986 */ /* 0x0001e8000c101b0e */
.L_x_12:
[----:B------:R-:W-:Y:S05]  /*3080*/  @P2 BRA `(.L_x_26) ;  /* 0xffffffd000102947 */ /* 0x000fea000383ffff */
[----:B------:R-:W-:Y:S05]  /*3090*/  EXIT ;  /* 0x000000000000794d */ /* 0x000fea0003800000 */
        .weak           $__internal_0_$__cuda_sm20_div_rn_f64_full
        .type           $__internal_0_$__cuda_sm20_div_rn_f64_full,@function
        .size           $__internal_0_$__cuda_sm20_div_rn_f64_full,($__internal_1_$__cuda_sm20_dsqrt_rn_f64_mediumpath_v1 - $__internal_0_$__cuda_sm20_div_rn_f64_full)
$__internal_0_$__cuda_sm20_div_rn_f64_full:
[C---:B------:R-:W-:Y:S01]  /*30a0*/  FSETP.GEU.AND P0, PT, |R9|.reuse, 1.469367938527859385e-39, PT ;  /* 0x001000000900780b */ /* 0x040fe20003f0e200 */
[----:B------:R-:W-:Y:S01]  /*30b0*/  IMAD.MOV.U32 R15, RZ, RZ, R9 ;  /* 0x000000ffff0f7224 */ /* 0x000fe200078e0009 */
[----:B------:R-:W-:Y:S01]  /*30c0*/  LOP3.LUT R12, R9, 0x800fffff, RZ, 0xc0, !PT ;  /* 0x800fffff090c7812 */ /* 0x000fe200078ec0ff */
[----:B------:R-:W-:Y:S01]  /*30d0*/  IMAD.MOV.U32 R26, RZ, RZ, 0x1 ;  /* 0x00000001ff1a7424 */ /* 0x000fe200078e00ff */
[-C--:B------:R-:W-:Y:S02]  /*30e0*/  LOP3.LUT R17, R17, R16.reuse, RZ, 0x3c, !PT ;  /* 0x0000001011117212 */ /* 0x080fe400078e3cff */
[----:B------:R-:W-:Y:S01]  /*30f0*/  LOP3.LUT R13, R12, 0x3ff00000, RZ, 0xfc, !PT ;  /* 0x3ff000000c0d7812 */ /* 0x000fe200078efcff */
[----:B------:R-:W-:Y:S01]  /*3100*/  IMAD.MOV.U32 R12, RZ, RZ, R14 ;  /* 0x000000ffff0c7224 */ /* 0x000fe200078e000e */
[----:B------:R-:W-:Y:S02]  /*3110*/  LOP3.LUT R16, R17, R16, RZ, 0x3c, !PT ;  /* 0x0000001011107212 */ /* 0x000fe400078e3cff */
[----:B------:R-:W-:-:S02]  /*3120*/  LOP3.LUT R24, R9, 0x7ff00000, RZ, 0xc0, !PT ;  /* 0x7ff0000009187812 */ /* 0x000fc400078ec0ff */
[----:B------:R-:W-:Y:S01]  /*3130*/  LOP3.LUT R17, R17, R16, RZ, 0x3c, !PT ;  /* 0x0000001011117212 */ /* 0x000fe200078e3cff */
[----:B------:R-:W-:-:S03]  /*3140*/  @!P0 DMUL R12, R14, 8.98846567431157953865e+307 ;  /* 0x7fe000000e0c8828 */ /* 0x000fc60000000000 */
[----:B------:R-:W-:-:S03]  /*3150*/  LOP3.LUT R9, R17, 0x7ff00000, RZ, 0xc0, !PT ;  /* 0x7ff0000011097812 */ /* 0x000fc600078ec0ff */
[----:B------:R-:W0:Y:S01]  /*3160*/  MUFU.RCP64H R27, R13 ;  /* 0x0000000d001b7308 */ /* 0x000e220000001800 */
[----:B------:R-:W-:Y:S01]  /*3170*/  ISETP.GE.U32.AND P3, PT, R9, R24, PT ;  /* 0x000000180900720c */ /* 0x000fe20003f66070 */
[----:B0-----:R-:W-:-:S08]  /*3180*/  DFMA R10, R26, -R12, 1 ;  /* 0x3ff000001a0a742b */ /* 0x001fd0000000080c */
[----:B------:R-:W-:-:S08]  /*3190*/  DFMA R10, R10, R10, R10 ;  /* 0x0000000a0a0a722b */ /* 0x000fd0000000000a */
[----:B------:R-:W-:Y:S01]  /*31a0*/  DFMA R26, R26, R10, R26 ;  /* 0x0000000a1a1a722b */ /* 0x000fe2000000001a */
[----:B------:R-:W-:Y:S02]  /*31b0*/  IMAD.MOV.U32 R10, RZ, RZ, 0x1ca00000 ;  /* 0x1ca00000ff0a7424 */ /* 0x000fe400078e00ff */
[----:B------:R-:W-:-:S03]  /*31c0*/  IMAD.MOV.U32 R11, RZ, RZ, R9 ;  /* 0x000000ffff0b7224 */ /* 0x000fc600078e0009 */
[----:B------:R-:W-:Y:S02]  /*31d0*/  SEL R18, R10, 0x63400000, !P3 ;  /* 0x634000000a127807 */ /* 0x000fe40005800000 */
[----:B------:R-:W-:Y:S01]  /*31e0*/  DFMA R20, R26, -R12, 1 ;  /* 0x3ff000001a14742b */ /* 0x000fe2000000080c */
[----:B------:R-:W-:Y:S02]  /*31f0*/  FSETP.GEU.AND P3, PT, |R17|, 1.469367938527859385e-39, PT ;  /* 0x001000001100780b */ /* 0x000fe40003f6e200 */
[----:B------:R-:W-:Y:S01]  /*3200*/  LOP3.LUT R19, R18, 0x800fffff, R17, 0xf8, !PT ;  /* 0x800fffff12137812 */ /* 0x000fe200078ef811 */
[----:B------:R-:W-:-:S04]  /*3210*/  IMAD.MOV.U32 R18, RZ, RZ, R16 ;  /* 0x000000ffff127224 */ /* 0x000fc800078e0010 */
[----:B------:R-:W-:-:S06]  /*3220*/  DFMA R20, R26, R20, R26 ;  /* 0x000000141a14722b */ /* 0x000fcc000000001a */
[----:B------:R-:W-:Y:S05]  /*3230*/  @P3 BRA `(.L_x_27) ;  /* 0x0000000000203947 */ /* 0x000fea0003800000 */
[----:B------:R-:W-:Y:S01]  /*3240*/  LOP3.LUT R11, R15, 0x7ff00000, RZ, 0xc0, !PT ;  /* 0x7ff000000f0b7812 */ /* 0x000fe200078ec0ff */
[----:B------:R-:W-:-:S03]  /*3250*/  IMAD.MOV.U32 R26, RZ, RZ, RZ ;  /* 0x000000ffff1a7224 */ /* 0x000fc600078e00ff */
[----:B------:R-:W-:-:S04]  /*3260*/  ISETP.GE.U32.AND P3, PT, R9, R11, PT ;  /* 0x0000000b0900720c */ /* 0x000fc80003f66070 */
[----:B------:R-:W-:-:S04]  /*3270*/  SEL R11, R10, 0x63400000, !P3 ;  /* 0x634000000a0b7807 */ /* 0x000fc80005800000 */
[----:B------:R-:W-:-:S04]  /*3280*/  LOP3.LUT R11, R11, 0x80000000, R17, 0xf8, !PT ;  /* 0x800000000b0b7812 */ /* 0x000fc800078ef811 */
[----:B------:R-:W-:-:S06]  /*3290*/  LOP3.LUT R27, R11, 0x100000, RZ, 0xfc, !PT ;  /* 0x001000000b1b7812 */ /* 0x000fcc00078efcff */
[----:B------:R-:W-:-:S10]  /*32a0*/  DFMA R18, R18, 2, -R26 ;  /* 0x400000001212782b */ /* 0x000fd4000000081a */
[----:B------:R-:W-:-:S07]  /*32b0*/  LOP3.LUT R11, R19, 0x7ff00000, RZ, 0xc0, !PT ;  /* 0x7ff00000130b7812 */ /* 0x000fce00078ec0ff */
.L_x_27:
[----:B------:R-:W-:Y:S01]  /*32c0*/  VIADD R25, R11, 0xffffffff ;  /* 0xffffffff0b197836 */ /* 0x000fe20000000000 */
[----:B------:R-:W-:Y:S01]  /*32d0*/  @!P0 LOP3.LUT R24, R13, 0x7ff00000, RZ, 0xc0, !PT ;  /* 0x7ff000000d188812 */ /* 0x000fe200078ec0ff */
[----:B------:R-:W-:-:S03]  /*32e0*/  DMUL R28, R20, R18 ;  /* 0x00000012141c7228 */ /* 0x000fc60000000000 */
[----:B------:R-:W-:Y:S01]  /*32f0*/  ISETP.GT.U32.AND P0, PT, R25, 0x7feffffe, PT ;  /* 0x7feffffe1900780c */ /* 0x000fe20003f04070 */
[----:B------:R-:W-:-:S04]  /*3300*/  VIADD R25, R24, 0xffffffff ;  /* 0xffffffff18197836 */ /* 0x000fc80000000000 */
[----:B------:R-:W-:Y:S01]  /*3310*/  DFMA R26, R28, -R12, R18 ;  /* 0x8000000c1c1a722b */ /* 0x000fe20000000012 */
[----:B------:R-:W-:-:S07]  /*3320*/  ISETP.GT.U32.OR P0, PT, R25, 0x7feffffe, P0 ;  /* 0x7feffffe1900780c */ /* 0x000fce0000704470 */
[----:B------:R-:W-:-:S06]  /*3330*/  DFMA R20, R20, R26, R28 ;  /* 0x0000001a1414722b */ /* 0x000fcc000000001c */
[----:B------:R-:W-:Y:S05]  /*3340*/  @P0 BRA `(.L_x_28) ;  /* 0x00000000006c0947 */ /* 0x000fea0003800000 */
[----:B------:R-:W-:-:S04]  /*3350*/  LOP3.LUT R16, R15, 0x7ff00000, RZ, 0xc0, !PT ;  /* 0x7ff000000f107812 */ /* 0x000fc800078ec0ff */
[CC--:B------:R-:W-:Y:S02]  /*3360*/  VIADDMNMX R11, R9.reuse, -R16.reuse, 0xb9600000, !PT ;  /* 0xb9600000090b7446 */ /* 0x0c0fe40007800910 */
[----:B------:R-:W-:Y:S02]  /*3370*/  ISETP.GE.U32.AND P0, PT, R9, R16, PT ;  /* 0x000000100900720c */ /* 0x000fe40003f06070 */
[----:B------:R-:W-:Y:S02]  /*3380*/  VIMNMX R9, PT, PT, R11, 0x46a00000, PT ;  /* 0x46a000000b097848 */ /* 0x000fe40003fe0100 */
[----:B------:R-:W-:-:S05]  /*3390*/  SEL R10, R10, 0x63400000, !P0 ;  /* 0x634000000a0a7807 */ /* 0x000fca0004000000 */
[----:B------:R-:W-:Y:S02]  /*33a0*/  IMAD.IADD R9, R9, 0x1, -R10 ;  /* 0x0000000109097824 */ /* 0x000fe400078e0a0a */
[----:B------:R-:W-:Y:S02]  /*33b0*/  IMAD.MOV.U32 R10, RZ, RZ, RZ ;  /* 0x000000ffff0a7224 */ /* 0x000fe400078e00ff */
[----:B------:R-:W-:-:S06]  /*33c0*/  VIADD R11, R9, 0x7fe00000 ;  /* 0x7fe00000090b7836 */ /* 0x000fcc0000000000 */
[----:B------:R-:W-:-:S10]  /*33d0*/  DMUL R26, R20, R10 ;  /* 0x0000000a141a7228 */ /* 0x000fd40000000000 */
[----:B------:R-:W-:-:S13]  /*33e0*/  FSETP.GTU.AND P0, PT, |R27|, 1.469367938527859385e-39, PT ;  /* 0x001000001b00780b */ /* 0x000fda0003f0c200 */
[----:B------:R-:W-:Y:S05]  /*33f0*/  @P0 BRA `(.L_x_29) ;  /* 0x0000000000940947 */ /* 0x000fea0003800000 */
[----:B------:R-:W-:-:S06]  /*3400*/  DFMA R12, R20, -R12, R18 ;  /* 0x8000000c140c722b */ /* 0x000fcc0000000012 */
[----:B------:R-:W-:-:S04]  /*3410*/  IMAD.MOV.U32 R12, RZ, RZ, RZ ;  /* 0x000000ffff0c7224 */ /* 0x000fc800078e00ff */
[C---:B------:R-:W-:Y:S02]  /*3420*/  FSETP.NEU.AND P0, PT, R13.reuse, RZ, PT ;  /* 0x000000ff0d00720b */ /* 0x040fe40003f0d000 */
[----:B------:R-:W-:-:S04]  /*3430*/  LOP3.LUT R14, R13, 0x80000000, R15, 0x48, !PT ;  /* 0x800000000d0e7812 */ /* 0x000fc800078e480f */
[----:B------:R-:W-:-:S07]  /*3440*/  LOP3.LUT R13, R14, R11, RZ, 0xfc, !PT ;  /* 0x0000000b0e0d7212 */ /* 0x000fce00078efcff */
[----:B------:R-:W-:Y:S05]  /*3450*/  @!P0 BRA `(.L_x_29) ;  /* 0x00000000007c8947 */ /* 0x000fea0003800000 */
[----:B------:R-:W-:Y:S01]  /*3460*/  IMAD.MOV R11, RZ, RZ, -R9 ;  /* 0x000000ffff0b7224 */ /* 0x000fe200078e0a09 */
[----:B------:R-:W-:Y:S01]  /*3470*/  DMUL.RP R12, R20, R12 ;  /* 0x0000000c140c7228 */ /* 0x000fe20000008000 */
[----:B------:R-:W-:Y:S01]  /*3480*/  IMAD.MOV.U32 R10, RZ, RZ, RZ ;  /* 0x000000ffff0a7224 */ /* 0x000fe200078e00ff */
[----:B------:R-:W-:-:S05]  /*3490*/  IADD3 R9, PT, PT, -R9, -0x43300000, RZ ;  /* 0xbcd0000009097810 */ /* 0x000fca0007ffe1ff */
[----:B------:R-:W-:-:S10]  /*34a0*/  DFMA R10, R26, -R10, R20 ;  /* 0x8000000a1a0a722b */ /* 0x000fd40000000014 */
[----:B------:R-:W-:Y:S02]  /*34b0*/  FSETP.NEU.AND P0, PT, |R11|, R9, PT ;  /* 0x000000090b00720b */ /* 0x000fe40003f0d200 */
[----:B------:R-:W-:Y:S02]  /*34c0*/  LOP3.LUT R9, R13, R14, RZ, 0x3c, !PT ;  /* 0x0000000e0d097212 */ /* 0x000fe400078e3cff */
[----:B------:R-:W-:Y:S02]  /*34d0*/  FSEL R26, R12, R26, !P0 ;  /* 0x0000001a0c1a7208 */ /* 0x000fe40004000000 */
[----:B------:R-:W-:Y:S01]  /*34e0*/  FSEL R27, R9, R27, !P0 ;  /* 0x0000001b091b7208 */ /* 0x000fe20004000000 */
[----:B------:R-:W-:Y:S06]  /*34f0*/  BRA `(.L_x_29) ;  /* 0x0000000000547947 */ /* 0x000fec0003800000 */
.L_x_28:
[----:B------:R-:W-:-:S14]  /*3500*/  DSETP.NAN.AND P0, PT, R16, R16, PT ;  /* 0x000000101000722a */ /* 0x000fdc0003f08000 */
[----:B------:R-:W-:Y:S05]  /*3510*/  @P0 BRA `(.L_x_30) ;  /* 0x0000000000440947 */ /* 0x000fea0003800000 */
[----:B------:R-:W-:-:S14]  /*3520*/  DSETP.NAN.AND P0, PT, R14, R14, PT ;  /* 0x0000000e0e00722a */ /* 0x000fdc0003f08000 */
[----:B------:R-:W-:Y:S05]  /*3530*/  @P0 BRA `(.L_x_31) ;  /* 0x0000000000300947 */ /* 0x000fea0003800000 */
[----:B------:R-:W-:Y:S01]  /*3540*/  ISETP.NE.AND P0, PT, R11, R24, PT ;  /* 0x000000180b00720c */ /* 0x000fe20003f05270 */
[----:B------:R-:W-:Y:S02]  /*3550*/  IMAD.MOV.U32 R26, RZ, RZ, 0x0 ;  /* 0x00000000ff1a7424 */ /* 0x000fe400078e00ff */
[----:B------:R-:W-:-:S10]  /*3560*/  IMAD.MOV.U32 R27, RZ, RZ, -0x80000 ;  /* 0xfff80000ff1b7424 */ /* 0x000fd400078e00ff */
[----:B------:R-:W-:Y:S05]  /*3570*/  @!P0 BRA `(.L_x_29) ;  /* 0x0000000000348947 */ /* 0x000fea0003800000 */
[----:B------:R-:W-:Y:S02]  /*3580*/  ISETP.NE.AND P0, PT, R11, 0x7ff00000, PT ;  /* 0x7ff000000b00780c */ /* 0x000fe40003f05270 */
[----:B------:R-:W-:Y:S02]  /*3590*/  LOP3.LUT R27, R17, 0x80000000, R15, 0x48, !PT ;  /* 0x80000000111b7812 */ /* 0x000fe400078e480f */
[----:B------:R-:W-:-:S13]  /*35a0*/  ISETP.EQ.OR P0, PT, R24, RZ, !P0 ;  /* 0x000000ff1800720c */ /* 0x000fda0004702670 */
[----:B------:R-:W-:Y:S01]  /*35b0*/  @P0 LOP3.LUT R9, R27, 0x7ff00000, RZ, 0xfc, !PT ;  /* 0x7ff000001b090812 */ /* 0x000fe200078efcff */
[----:B------:R-:W-:Y:S02]  /*35c0*/  @!P0 IMAD.MOV.U32 R26, RZ, RZ, RZ ;  /* 0x000000ffff1a8224 */ /* 0x000fe400078e00ff */
[----:B------:R-:W-:Y:S02]  /*35d0*/  @P0 IMAD.MOV.U32 R26, RZ, RZ, RZ ;  /* 0x000000ffff1a0224 */ /* 0x000fe400078e00ff */
[----:B------:R-:W-:Y:S01]  /*35e0*/  @P0 IMAD.MOV.U32 R27, RZ, RZ, R9 ;  /* 0x000000ffff1b0224 */ /* 0x000fe200078e0009 */
[----:B------:R-:W-:Y:S06]  /*35f0*/  BRA `(.L_x_29) ;  /* 0x0000000000147947 */ /* 0x000fec0003800000 */
.L_x_31:
[----:B------:R-:W-:Y:S01]  /*3600*/  LOP3.LUT R27, R15, 0x80000, RZ, 0xfc, !PT ;  /* 0x000800000f1b7812 */ /* 0x000fe200078efcff */
[----:B------:R-:W-:Y:S01]  /*3610*/  IMAD.MOV.U32 R26, RZ, RZ, R14 ;  /* 0x000000ffff1a7224 */ /* 0x000fe200078e000e */
[----:B------:R-:W-:Y:S06]  /*3620*/  BRA `(.L_x_29) ;  /* 0x0000000000087947 */ /* 0x000fec0003800000 */
.L_x_30:
[----:B------:R-:W-:Y:S01]  /*3630*/  LOP3.LUT R27, R17, 0x80000, RZ, 0xfc, !PT ;  /* 0x00080000111b7812 */ /* 0x000fe200078efcff */
[----:B------:R-:W-:-:S07]  /*3640*/  IMAD.MOV.U32 R26, RZ, RZ, R16 ;  /* 0x000000ffff1a7224 */ /* 0x000fce00078e0010 */
.L_x_29:
[----:B------:R-:W-:Y:S02]  /*3650*/  IMAD.MOV.U32 R9, RZ, RZ, 0x0 ;  /* 0x00000000ff097424 */ /* 0x000fe400078e00ff */
[----:B------:R-:W-:Y:S02]  /*3660*/  IMAD.MOV.U32 R10, RZ, RZ, R26 ;  /* 0x000000ffff0a7224 */ /* 0x000fe400078e001a */
[----:B------:R-:W-:Y:S01]  /*3670*/  IMAD.MOV.U32 R11, RZ, RZ, R27 ;  /* 0x000000ffff0b7224 */ /* 0x000fe200078e001b */
[----:B------:R-:W-:Y:S06]  /*3680*/  RET.REL.NODEC R8 `(_Z10simulationidPdS_idS_S_S_i) ;  /* 0xffffffc8085c7950 */ /* 0x000fec0003c3ffff */
        .weak           $__internal_1_$__cuda_sm20_dsqrt_rn_f64_mediumpath_v1
        .type           $__internal_1_$__cuda_sm20_dsqrt_rn_f64_mediumpath_v1,@function
        .size           $__internal_1_$__cuda_sm20_dsqrt_rn_f64_mediumpath_v1,($_Z10simulationidPdS_idS_S_S_i$__internal_accurate_pow - $__internal_1_$__cuda_sm20_dsqrt_rn_f64_mediumpath_v1)
$__internal_1_$__cuda_sm20_dsqrt_rn_f64_mediumpath_v1:
[----:B------:R-:W-:Y:S01]  /*3690*/  ISETP.GE.U32.AND P0, PT, R8, -0x3400000, PT ;  /* 0xfcc000000800780c */ /* 0x000fe20003f06070 */
[----:B------:R-:W-:Y:S02]  /*36a0*/  IMAD.MOV.U32 R8, RZ, RZ, R2 ;  /* 0x000000ffff087224 */ /* 0x000fe400078e0002 */
[----:B------:R-:W-:Y:S02]  /*36b0*/  IMAD.MOV.U32 R9, RZ, RZ, R3 ;  /* 0x000000ffff097224 */ /* 0x000fe400078e0003 */
[----:B------:R-:W-:Y:S02]  /*36c0*/  IMAD.MOV.U32 R10, RZ, RZ, R12 ;  /* 0x000000ffff0a7224 */ /* 0x000fe400078e000c */
[----:B------:R-:W-:Y:S02]  /*36d0*/  IMAD.MOV.U32 R2, RZ, RZ, R16 ;  /* 0x000000ffff027224 */ /* 0x000fe400078e0010 */
[----:B------:R-:W-:-:S04]  /*36e0*/  IMAD.MOV.U32 R3, RZ, RZ, R17 ;  /* 0x000000ffff037224 */ /* 0x000fc800078e0011 */
[----:B------:R-:W-:Y:S05]  /*36f0*/  @!P0 BRA `(.L_x_32) ;  /* 0x0000000000208947 */ /* 0x000fea0003800000 */
[----:B------:R-:W-:-:S10]  /*3700*/  DFMA.RM R2, R2, R10, R14 ;  /* 0x0000000a0202722b */ /* 0x000fd4000000400e */
[----:B------:R-:W-:-:S05]  /*3710*/  IADD3 R10, P0, PT, R2, 0x1, RZ ;  /* 0x00000001020a7810 */ /* 0x000fca0007f1e0ff */
[----:B------:R-:W-:-:S06]  /*3720*/  IMAD.X R11, RZ, RZ, R3, P0 ;  /* 0x000000ffff0b7224 */ /* 0x000fcc00000e0603 */
[----:B------:R-:W-:-:S08]  /*3730*/  DFMA.RP R8, -R2, R10, R8 ;  /* 0x0000000a0208722b */ /* 0x000fd00000008108 */
[----:B------:R-:W-:-:S06]  /*3740*/  DSETP.GT.AND P0, PT, R8, RZ, PT ;  /* 0x000000ff0800722a */ /* 0x000fcc0003f04000 */
[----:B------:R-:W-:Y:S02]  /*3750*/  FSEL R2, R10, R2, P0 ;  /* 0x000000020a027208 */ /* 0x000fe40000000000 */
[----:B------:R-:W-:Y:S01]  /*3760*/  FSEL R3, R11, R3, P0 ;  /* 0x000000030b037208 */ /* 0x000fe20000000000 */
[----:B------:R-:W-:Y:S06]  /*3770*/  BRA `(.L_x_33) ;  /* 0x0000000000647947 */ /* 0x000fec0003800000 */
.L_x_32:
[----:B------:R-:W-:-:S14]  /*3780*/  DSETP.NE.AND P0, PT, R8, RZ, PT ;  /* 0x000000ff0800722a */ /* 0x000fdc0003f05000 */
[----:B------:R-:W-:Y:S05]  /*3790*/  @!P0 BRA `(.L_x_34) ;  /* 0x0000000000588947 */ /* 0x000fea0003800000 */
[----:B------:R-:W-:-:S13]  /*37a0*/  ISETP.GE.AND P0, PT, R9, RZ, PT ;  /* 0x000000ff0900720c */ /* 0x000fda0003f06270 */
[----:B------:R-:W-:Y:S02]  /*37b0*/  @!P0 IMAD.MOV.U32 R2, RZ, RZ, 0x0 ;  /* 0x00000000ff028424 */ /* 0x000fe400078e00ff */
[----:B------:R-:W-:Y:S01]  /*37c0*/  @!P0 IMAD.MOV.U32 R3, RZ, RZ, -0x80000 ;  /* 0xfff80000ff038424 */ /* 0x000fe200078e00ff */
[----:B------:R-:W-:Y:S06]  /*37d0*/  @!P0 BRA `(.L_x_33) ;  /* 0x00000000004c8947 */ /* 0x000fec0003800000 */
[----:B------:R-:W-:-:S13]  /*37e0*/  ISETP.GT.AND P0, PT, R9, 0x7fefffff, PT ;  /* 0x7fefffff0900780c */ /* 0x000fda0003f04270 */
[----:B------:R-:W-:Y:S05]  /*37f0*/  @P0 BRA `(.L_x_34) ;  /* 0x0000000000400947 */ /* 0x000fea0003800000 */
[----:B------:R-:W-:Y:S01]  /*3800*/  DMUL R2, R8, 8.11296384146066816958e+31 ;  /* 0x4690000008027828 */ /* 0x000fe20000000000 */
[----:B------:R-:W-:Y:S02]  /*3810*/  IMAD.MOV.U32 R12, RZ, RZ, 0x0 ;  /* 0x00000000ff0c7424 */ /* 0x000fe400078e00ff */
[----:B------:R-:W-:Y:S02]  /*3820*/  IMAD.MOV.U32 R8, RZ, RZ, RZ ;  /* 0x000000ffff087224 */ /* 0x000fe400078e00ff */
[----:B------:R-:W-:Y:S01]  /*3830*/  IMAD.MOV.U32 R13, RZ, RZ, 0x3fd80000 ;  /* 0x3fd80000ff0d7424 */ /* 0x000fe200078e00ff */
[----:B------:R-:W0:Y:S03]  /*3840*/  MUFU.RSQ64H R9, R3 ;  /* 0x0000000300097308 */ /* 0x000e260000001c00 */
[----:B0-----:R-:W-:-:S08]  /*3850*/  DMUL R10, R8, R8 ;  /* 0x00000008080a7228 */ /* 0x001fd00000000000 */
[----:B------:R-:W-:-:S08]  /*3860*/  DFMA R10, R2, -R10, 1 ;  /* 0x3ff00000020a742b */ /* 0x000fd0000000080a */
[----:B------:R-:W-:Y:S02]  /*3870*/  DFMA R12, R10, R12, 0.5 ;  /* 0x3fe000000a0c742b */ /* 0x000fe4000000000c */
[----:B------:R-:W-:-:S08]  /*3880*/  DMUL R10, R8, R10 ;  /* 0x0000000a080a7228 */ /* 0x000fd00000000000 */
[----:B------:R-:W-:-:S08]  /*3890*/  DFMA R10, R12, R10, R8 ;  /* 0x0000000a0c0a722b */ /* 0x000fd00000000008 */
[----:B------:R-:W-:Y:S02]  /*38a0*/  DMUL R8, R2, R10 ;  /* 0x0000000a02087228 */ /* 0x000fe40000000000 */
[----:B------:R-:W-:-:S06]  /*38b0*/  VIADD R11, R11, 0xfff00000 ;  /* 0xfff000000b0b7836 */ /* 0x000fcc0000000000 */
[----:B------:R-:W-:-:S08]  /*38c0*/  DFMA R12, R8, -R8, R2 ;  /* 0x80000008080c722b */ /* 0x000fd00000000002 */
[----:B------:R-:W-:-:S10]  /*38d0*/  DFMA R2, R10, R12, R8 ;  /* 0x0000000c0a02722b */ /* 0x000fd40000000008 */
[----:B------:R-:W-:Y:S01]  /*38e0*/  VIADD R3, R3, 0xfcb00000 ;  /* 0xfcb0000003037836 */ /* 0x000fe20000000000 */
[----:B------:R-:W-:Y:S06]  /*38f0*/  BRA `(.L_x_33) ;  /* 0x0000000000047947 */ /* 0x000fec0003800000 */
.L_x_34:
[----:B------:R-:W-:-:S11]  /*3900*/  DADD R2, R8, R8 ;  /* 0x0000000008027229 */ /* 0x000fd60000000008 */
.L_x_33:
[----:B------:R-:W-:-:S04]  /*3910*/  IMAD.MOV.U32 R7, RZ, RZ, 0x0 ;  /* 0x00000000ff077424 */ /* 0x000fc800078e00ff */
[----:B------:R-:W-:Y:S05]  /*3920*/  RET.REL.NODEC R6 `(_Z10simulationidPdS_idS_S_S_i) ;  /* 0xffffffc406b47950 */ /* 0x000fea0003c3ffff */
        .type           $_Z10simulationidPdS_idS_S_S_i$__internal_accurate_pow,@function
        .size           $_Z10simulationidPdS_idS_S_S_i$__internal_accurate_pow,($_Z10simulationidPdS_idS_S_S_i$__internal_trig_reduction_slowpathd - $_Z10simulationidPdS_idS_S_S_i$__internal_accurate_pow)
$_Z10simulationidPdS_idS_S_S_i$__internal_accurate_pow:
[----:B------:R-:W-:Y:S01]  /*3930*/  ISETP.GT.U32.AND P0, PT, R3, 0xfffff, PT ;  /* 0x000fffff0300780c */ /* 0x000fe20003f04070 */
[--C-:B------:R-:W-:Y:S01]  /*3940*/  IMAD.MOV.U32 R4, RZ, RZ, R14.reuse ;  /* 0x000000ffff047224 */ /* 0x100fe200078e000e */
[----:B------:R-:W-:Y:S01]  /*3950*/  UMOV UR4, 0x7d2cafe2 ;  /* 0x7d2cafe200047882 */ /* 0x000fe20000000000 */
[--C-:B------:R-:W-:Y:S01]  /*3960*/  IMAD.MOV.U32 R5, RZ, RZ, R3.reuse ;  /* 0x000000ffff057224 */ /* 0x100fe200078e0003 */
[----:B------:R-:W-:Y:S01]  /*3970*/  UMOV UR5, 0x3eb0f5ff ;  /* 0x3eb0f5ff00057882 */ /* 0x000fe20000000000 */
[--C-:B------:R-:W-:Y:S01]  /*3980*/  IMAD.MOV.U32 R10, RZ, RZ, R3.reuse ;  /* 0x000000ffff0a7224 */ /* 0x100fe200078e0003 */
[----:B------:R-:W-:Y:S01]  /*3990*/  SHF.R.U32.HI R3, RZ, 0x14, R3 ;  /* 0x00000014ff037819 */ /* 0x000fe20000011603 */
[----:B------:R-:W-:Y:S01]  /*39a0*/  IMAD.MOV.U32 R12, RZ, RZ, R14 ;  /* 0x000000ffff0c7224 */ /* 0x000fe200078e000e */
[----:B------:R-:W-:Y:S01]  /*39b0*/  UMOV UR8, 0x3b39803f ;  /* 0x3b39803f00087882 */ /* 0x000fe20000000000 */
[----:B------:R-:W-:Y:S01]  /*39c0*/  IMAD.MOV.U32 R14, RZ, RZ, RZ ;  /* 0x000000ffff0e7224 */ /* 0x000fe200078e00ff */
[----:B------:R-:W-:Y:S01]  /*39d0*/  UMOV UR9, 0x3c7abc9e ;  /* 0x3c7abc9e00097882 */ /* 0x000fe20000000000 */
[----:B------:R-:W-:-:S02]  /*39e0*/  IMAD.MOV.U32 R20, RZ, RZ, 0x41ad3b5a ;  /* 0x41ad3b5aff147424 */ /* 0x000fc400078e00ff */
[----:B------:R-:W-:Y:S01]  /*39f0*/  @!P0 DMUL R4, R4, 1.80143985094819840000e+16 ;  /* 0x4350000004048828 */ /* 0x000fe20000000000 */
[----:B------:R-:W-:-:S09]  /*3a00*/  IMAD.MOV.U32 R21, RZ, RZ, 0x3ed0f5d2 ;  /* 0x3ed0f5d2ff157424 */ /* 0x000fd200078e00ff */
[----:B------:R-:W-:Y:S01]  /*3a10*/  @!P0 IMAD.MOV.U32 R10, RZ, RZ, R5 ;  /* 0x000000ffff0a8224 */ /* 0x000fe200078e0005 */
[----:B------:R-:W-:Y:S01]  /*3a20*/  @!P0 LEA.HI R3, R5, 0xffffffca, RZ, 0xc ;  /* 0xffffffca05038811 */ /* 0x000fe200078f60ff */
[----:B------:R-:W-:-:S03]  /*3a30*/  @!P0 IMAD.MOV.U32 R12, RZ, RZ, R4 ;  /* 0x000000ffff0c8224 */ /* 0x000fc600078e0004 */
[----:B------:R-:W-:Y:S01]  /*3a40*/  LOP3.LUT R10, R10, 0x800fffff, RZ, 0xc0, !PT ;  /* 0x800fffff0a0a7812 */ /* 0x000fe200078ec0ff */
[----:B------:R-:W-:-:S03]  /*3a50*/  VIADD R4, R3, 0xfffffc01 ;  /* 0xfffffc0103047836 */ /* 0x000fc60000000000 */
[----:B------:R-:W-:-:S04]  /*3a60*/  LOP3.LUT R13, R10, 0x3ff00000, RZ, 0xfc, !PT ;  /* 0x3ff000000a0d7812 */ /* 0x000fc800078efcff */
[----:B------:R-:W-:-:S13]  /*3a70*/  ISETP.GE.U32.AND P1, PT, R13, 0x3ff6a09f, PT ;  /* 0x3ff6a09f0d00780c */ /* 0x000fda0003f26070 */
[----:B------:R-:W-:Y:S02]  /*3a80*/  @P1 VIADD R11, R13, 0xfff00000 ;  /* 0xfff000000d0b1836 */ /* 0x000fe40000000000 */
[----:B------:R-:W-:Y:S02]  /*3a90*/  @P1 VIADD R4, R3, 0xfffffc02 ;  /* 0xfffffc0203041836 */ /* 0x000fe40000000000 */
[----:B------:R-:W-:-:S06]  /*3aa0*/  @P1 IMAD.MOV.U32 R13, RZ, RZ, R11 ;  /* 0x000000ffff0d1224 */ /* 0x000fcc00078e000b */
[C---:B------:R-:W-:Y:S02]  /*3ab0*/  DADD R16, R12.reuse, 1 ;  /* 0x3ff000000c107429 */ /* 0x040fe40000000000 */
[----:B------:R-:W-:-:S04]  /*3ac0*/  DADD R12, R12, -1 ;  /* 0xbff000000c0c7429 */ /* 0x000fc80000000000 */
[----:B------:R-:W0:Y:S02]  /*3ad0*/  MUFU.RCP64H R15, R17 ;  /* 0x00000011000f7308 */ /* 0x000e240000001800 */
[----:B0-----:R-:W-:-:S08]  /*3ae0*/  DFMA R10, -R16, R14, 1 ;  /* 0x3ff00000100a742b */ /* 0x001fd0000000010e */
[----:B------:R-:W-:-:S08]  /*3af0*/  DFMA R10, R10, R10, R10 ;  /* 0x0000000a0a0a722b */ /* 0x000fd0000000000a */
[----:B------:R-:W-:-:S08]  /*3b00*/  DFMA R14, R14, R10, R14 ;  /* 0x0000000a0e0e722b */ /* 0x000fd0000000000e */
[----:B------:R-:W-:-:S08]  /*3b10*/  DMUL R10, R12, R14 ;  /* 0x0000000e0c0a7228 */ /* 0x000fd00000000000 */
[----:B------:R-:W-:-:S08]  /*3b20*/  DFMA R10, R12, R14, R10 ;  /* 0x0000000e0c0a722b */ /* 0x000fd0000000000a */
[----:B------:R-:W-:-:S08]  /*3b30*/  DMUL R18, R10, R10 ;  /* 0x0000000a0a127228 */ /* 0x000fd00000000000 */
[----:B------:R-:W-:Y:S01]  /*3b40*/  DFMA R16, R18, UR4, R20 ;  /* 0x0000000412107c2b */ /* 0x000fe20008000014 */
[----:B------:R-:W-:Y:S01]  /*3b50*/  UMOV UR4, 0x75488a3f ;  /* 0x75488a3f00047882 */ /* 0x000fe20000000000 */
[----:B------:R-:W-:Y:S01]  /*3b60*/  UMOV UR5, 0x3ef3b20a ;  /* 0x3ef3b20a00057882 */ /* 0x000fe20000000000 */
[----:B------:R-:W-:-:S05]  /*3b70*/  DADD R20, R12, -R10 ;  /* 0x000000000c147229 */ /* 0x000fca000000080a */
[----:B------:R-:W-:Y:S01]  /*3b80*/  DFMA R16, R18, R16, UR4 ;  /* 0x0000000412107e2b */ /* 0x000fe20008000010 */
[----:B------:R-:W-:Y:S01]  /*3b90*/  UMOV UR4, 0xe4faecd5 ;  /* 0xe4faecd500047882 */ /* 0x000fe20000000000 */
[----:B------:R-:W-:Y:S01]  /*3ba0*/  UMOV UR5, 0x3f1745cd ;  /* 0x3f1745cd00057882 */ /* 0x000fe20000000000 */
[----:B------:R-:W-:-:S05]  /*3bb0*/  DADD R24, R20, R20 ;  /* 0x0000000014187229 */ /* 0x000fca0000000014 */
[----:B------:R-:W-:Y:S01]  /*3bc0*/  DFMA R16, R18, R16, UR4 ;  /* 0x0000000412107e2b */ /* 0x000fe20008000010 */
[----:B------:R-:W-:Y:S01]  /*3bd0*/  UMOV UR4, 0x258a578b ;  /* 0x258a578b00047882 */ /* 0x000fe20000000000 */
[----:B------:R-:W-:Y:S01]  /*3be0*/  UMOV UR5, 0x3f3c71c7 ;  /* 0x3f3c71c700057882 */ /* 0x000fe20000000000 */
[----:B------:R-:W-:-:S05]  /*3bf0*/  DFMA R24, R12, -R10, R24 ;  /* 0x8000000a0c18722b */ /* 0x000fca0000000018 */
[----:B------:R-:W-:Y:S01]  /*3c00*/  DFMA R16, R18, R16, UR4 ;  /* 0x0000000412107e2b */ /* 0x000fe20008000010 */
[----:B------:R-:W-:Y:S01]  /*3c10*/  UMOV UR4, 0x9242b910 ;  /* 0x9242b91000047882 */ /* 0x000fe20000000000 */
[----:B------:R-:W-:Y:S01]  /*3c20*/  UMOV UR5, 0x3f624924 ;  /* 0x3f62492400057882 */ /* 0x000fe20000000000 */
[----:B------:R-:W-:-:S05]  /*3c30*/  DMUL R14, R14, R24 ;  /* 0x000000180e0e7228 */ /* 0x000fca0000000000 */
[----:B------:R-:W-:Y:S01]  /*3c40*/  DFMA R16, R18, R16, UR4 ;  /* 0x0000000412107e2b */ /* 0x000fe20008000010 */
[----:B------:R-:W-:Y:S01]  /*3c50*/  UMOV UR4, 0x99999dfb ;  /* 0x99999dfb00047882 */ /* 0x000fe20000000000 */
[----:B------:R-:W-:-:S06]  /*3c60*/  UMOV UR5, 0x3f899999 ;  /* 0x3f89999900057882 */ /* 0x000fcc0000000000 */
[----:B------:R-:W-:Y:S01]  /*3c70*/  DFMA R20, R18, R16, UR4 ;  /* 0x0000000412147e2b */ /* 0x000fe20008000010 */
[----:B------:R-:W-:Y:S01]  /*3c80*/  UMOV UR4, 0x55555555 ;  /* 0x5555555500047882 */ /* 0x000fe20000000000 */
[----:B------:R-:W-:Y:S01]  /*3c90*/  UMOV UR5, 0x3fb55555 ;  /* 0x3fb5555500057882 */ /* 0x000fe20000000000 */
[----:B------:R-:W-:-:S05]  /*3ca0*/  DMUL R16, R10, R10 ;  /* 0x0000000a0a107228 */ /* 0x000fca0000000000 */
[----:B------:R-:W-:-:S03]  /*3cb0*/  DFMA R12, R18, R20, UR4 ;  /* 0x00000004120c7e2b */ /* 0x000fc60008000014 */
[----:B------:R-:W-:-:S05]  /*3cc0*/  DMUL R26, R10, R16 ;  /* 0x000000100a1a7228 */ /* 0x000fca0000000000 */
[----:B------:R-:W-:Y:S01]  /*3cd0*/  DADD R24, -R12, UR4 ;  /* 0x000000040c187e29 */ /* 0x000fe20008000100 */
[----:B------:R-:W-:Y:S01]  /*3ce0*/  UMOV UR4, 0xb9e7b0 ;  /* 0x00b9e7b000047882 */ /* 0x000fe20000000000 */
[----:B------:R-:W-:-:S06]  /*3cf0*/  UMOV UR5, 0x3c46a4cb ;  /* 0x3c46a4cb00057882 */ /* 0x000fcc0000000000 */
[----:B------:R-:W-:Y:S02]  /*3d00*/  DFMA R18, R18, R20, R24 ;  /* 0x000000141212722b */ /* 0x000fe40000000018 */
[----:B------:R-:W-:Y:S01]  /*3d10*/  DFMA R20, R10, R10, -R16 ;  /* 0x0000000a0a14722b */ /* 0x000fe20000000810 */
[----:B------:R-:W-:Y:S02]  /*3d20*/  VIADD R25, R15, 0x100000 ;  /* 0x001000000f197836 */ /* 0x000fe40000000000 */
[----:B------:R-:W-:-:S06]  /*3d30*/  IMAD.MOV.U32 R24, RZ, RZ, R14 ;  /* 0x000000ffff187224 */ /* 0x000fcc00078e000e */
[----:B------:R-:W-:Y:S02]  /*3d40*/  DFMA R20, R10, R24, R20 ;  /* 0x000000180a14722b */ /* 0x000fe40000000014 */
[----:B------:R-:W-:Y:S01]  /*3d50*/  DADD R24, R18, -UR4 ;  /* 0x8000000412187e29 */ /* 0x000fe20008000000 */
[----:B------:R-:W-:Y:S01]  /*3d60*/  UMOV UR4, 0x80000000 ;  /* 0x8000000000047882 */ /* 0x000fe20000000000 */
[----:B------:R-:W-:Y:S01]  /*3d70*/  DFMA R18, R10, R16, -R26 ;  /* 0x000000100a12722b */ /* 0x000fe2000000081a */
[----:B------:R-:W-:-:S07]  /*3d80*/  UMOV UR5, 0x43300000 ;  /* 0x4330000000057882 */ /* 0x000fce0000000000 */
[----:B------:R-:W-:Y:S02]  /*3d90*/  DFMA R18, R14, R16, R18 ;  /* 0x000000100e12722b */ /* 0x000fe40000000012 */
[----:B------:R-:W-:-:S06]  /*3da0*/  DADD R16, R12, R24 ;  /* 0x000000000c107229 */ /* 0x000fcc0000000018 */
[----:B------:R-:W-:Y:S02]  /*3db0*/  DFMA R18, R10, R20, R18 ;  /* 0x000000140a12722b */ /* 0x000fe40000000012 */
[----:B------:R-:W-:Y:S02]  /*3dc0*/  DADD R20, R12, -R16 ;  /* 0x000000000c147229 */ /* 0x000fe40000000810 */
[----:B------:R-:W-:-:S06]  /*3dd0*/  DMUL R12, R16, R26 ;  /* 0x0000001a100c7228 */ /* 0x000fcc0000000000 */
[----:B------:R-:W-:Y:S02]  /*3de0*/  DADD R24, R24, R20 ;  /* 0x0000000018187229 */ /* 0x000fe40000000014 */
[----:B------:R-:W-:-:S08]  /*3df0*/  DFMA R20, R16, R26, -R12 ;  /* 0x0000001a1014722b */ /* 0x000fd0000000080c */
[----:B------:R-:W-:-:S08]  /*3e00*/  DFMA R18, R16, R18, R20 ;  /* 0x000000121012722b */ /* 0x000fd00000000014 */
[----:B------:R-:W-:-:S08]  /*3e10*/  DFMA R24, R24, R26, R18 ;  /* 0x0000001a1818722b */ /* 0x000fd00000000012 */
[----:B------:R-:W-:-:S08]  /*3e20*/  DADD R18, R12, R24 ;  /* 0x000000000c127229 */ /* 0x000fd00000000018 */
[--C-:B------:R-:W-:Y:S02]  /*3e30*/  DADD R16, R10, R18.reuse ;  /* 0x000000000a107229 */ /* 0x100fe40000000012 */
[----:B------:R-:W-:-:S06]  /*3e40*/  DADD R12, R12, -R18 ;  /* 0x000000000c0c7229 */ /* 0x000fcc0000000812 */
[----:B------:R-:W-:Y:S02]  /*3e50*/  DADD R10, R10, -R16 ;  /* 0x000000000a0a7229 */ /* 0x000fe40000000810 */
[----:B------:R-:W-:-:S06]  /*3e60*/  DADD R12, R24, R12 ;  /* 0x00000000180c7229 */ /* 0x000fcc000000000c */
[----:B------:R-:W-:-:S08]  /*3e70*/  DADD R10, R18, R10 ;  /* 0x00000000120a7229 */ /* 0x000fd0000000000a */
[----:B------:R-:W-:-:S08]  /*3e80*/  DADD R10, R12, R10 ;  /* 0x000000000c0a7229 */ /* 0x000fd0000000000a */
[----:B------:R-:W-:Y:S01]  /*3e90*/  DADD R14, R14, R10 ;  /* 0x000000000e0e7229 */ /* 0x000fe2000000000a */
[----:B------:R-:W-:Y:S01]  /*3ea0*/  LOP3.LUT R10, R4, 0x80000000, RZ, 0x3c, !PT ;  /* 0x80000000040a7812 */ /* 0x000fe200078e3cff */
[----:B------:R-:W-:-:S06]  /*3eb0*/  IMAD.MOV.U32 R11, RZ, RZ, 0x43300000 ;  /* 0x43300000ff0b7424 */ /* 0x000fcc00078e00ff */
[----:B------:R-:W-:Y:S02]  /*3ec0*/  DADD R12, R16, R14 ;  /* 0x00000000100c7229 */ /* 0x000fe4000000000e */
[----:B------:R-:W-:Y:S01]  /*3ed0*/  DADD R10, R10, -UR4 ;  /* 0x800000040a0a7e29 */ /* 0x000fe20008000000 */
[----:B------:R-:W-:Y:S01]  /*3ee0*/  UMOV UR4, 0xfefa39ef ;  /* 0xfefa39ef00047882 */ /* 0x000fe20000000000 */
[----:B------:R-:W-:-:S04]  /*3ef0*/  UMOV UR5, 0x3fe62e42 ;  /* 0x3fe62e4200057882 */ /* 0x000fc80000000000 */
[--C-:B------:R-:W-:Y:S02]  /*3f00*/  DADD R16, R16, -R12.reuse ;  /* 0x0000000010107229 */ /* 0x100fe4000000080c */
[----:B------:R-:W-:-:S06]  /*3f10*/  DFMA R4, R10, UR4, R12 ;  /* 0x000000040a047c2b */ /* 0x000fcc000800000c */
[----:B------:R-:W-:Y:S02]  /*3f20*/  DADD R16, R14, R16 ;  /* 0x000000000e107229 */ /* 0x000fe40000000010 */
[----:B------:R-:W-:-:S08]  /*3f30*/  DFMA R18, R10, -UR4, R4 ;  /* 0x800000040a127c2b */ /* 0x000fd00008000004 */
[----:B------:R-:W-:-:S08]  /*3f40*/  DADD R18, -R12, R18 ;  /* 0x000000000c127229 */ /* 0x000fd00000000112 */
[----:B------:R-:W-:-:S08]  /*3f50*/  DADD R16, R16, -R18 ;  /* 0x0000000010107229 */ /* 0x000fd00000000812 */
[----:B------:R-:W-:-:S08]  /*3f60*/  DFMA R16, R10, UR8, R16 ;  /* 0x000000080a107c2b */ /* 0x000fd00008000010 */
[----:B------:R-:W-:-:S08]  /*3f70*/  DADD R10, R4, R16 ;  /* 0x00000000040a7229 */ /* 0x000fd00000000010 */
[----:B------:R-:W-:Y:S02]  /*3f80*/  DADD R12, R4, -R10 ;  /* 0x00000000040c7229 */ /* 0x000fe4000000080a */
[----:B------:R-:W-:-:S06]  /*3f90*/  DMUL R4, R10, 2 ;  /* 0x400000000a047828 */ /* 0x000fcc0000000000 */
[----:B------:R-:W-:Y:S02]  /*3fa0*/  DADD R12, R16, R12 ;  /* 0x00000000100c7229 */ /* 0x000fe4000000000c */
[----:B------:R-:W-:-:S08]  /*3fb0*/  DFMA R14, R10, 2, -R4 ;  /* 0x400000000a0e782b */ /* 0x000fd00000000804 */
[----:B------:R-:W-:Y:S01]  /*3fc0*/  DFMA R14, R12, 2, R14 ;  /* 0x400000000c0e782b */ /* 0x000fe2000000000e */
[----:B------:R-:W-:Y:S02]  /*3fd0*/  IMAD.MOV.U32 R12, RZ, RZ, 0x652b82fe ;  /* 0x652b82feff0c7424 */ /* 0x000fe400078e00ff */
[----:B------:R-:W-:-:S05]  /*3fe0*/  IMAD.MOV.U32 R13, RZ, RZ, 0x3ff71547 ;  /* 0x3ff71547ff0d7424 */ /* 0x000fca00078e00ff */
[----:B------:R-:W-:-:S08]  /*3ff0*/  DADD R10, R4, R14 ;  /* 0x00000000040a7229 */ /* 0x000fd0000000000e */
[----:B------:R-:W-:Y:S02]  /*4000*/  DFMA R12, R10, R12, 6.75539944105574400000e+15 ;  /* 0x433800000a0c742b */ /* 0x000fe4000000000c */
[----:B------:R-:W-:Y:S01]  /*4010*/  FSETP.GEU.AND P0, PT, |R11|, 4.1917929649353027344, PT ;  /* 0x4086232b0b00780b */ /* 0x000fe20003f0e200 */
[----:B------:R-:W-:-:S05]  /*4020*/  DADD R4, R4, -R10 ;  /* 0x0000000004047229 */ /* 0x000fca000000080a */
[----:B------:R-:W-:-:S03]  /*4030*/  DADD R16, R12, -6.75539944105574400000e+15 ;  /* 0xc33800000c107429 */ /* 0x000fc60000000000 */
[----:B------:R-:W-:-:S05]  /*4040*/  DADD R14, R14, R4 ;  /* 0x000000000e0e7229 */ /* 0x000fca0000000004 */
[----:B------:R-:W-:Y:S01]  /*4050*/  DFMA R18, R16, -UR4, R10 ;  /* 0x8000000410127c2b */ /* 0x000fe2000800000a */
[----:B------:R-:W-:Y:S01]  /*4060*/  UMOV UR4, 0x3b39803f ;  /* 0x3b39803f00047882 */ /* 0x000fe20000000000 */
[----:B------:R-:W-:-:S06]  /*4070*/  UMOV UR5, 0x3c7abc9e ;  /* 0x3c7abc9e00057882 */ /* 0x000fcc0000000000 */
[----:B------:R-:W-:Y:S01]  /*4080*/  DFMA R16, R16, -UR4, R18 ;  /* 0x8000000410107c2b */ /* 0x000fe20008000012 */
[----:B------:R-:W-:Y:S01]  /*4090*/  UMOV UR4, 0x69ce2bdf ;  /* 0x69ce2bdf00047882 */ /* 0x000fe20000000000 */
[----:B------:R-:W-:Y:S01]  /*40a0*/  IMAD.MOV.U32 R18, RZ, RZ, -0x35dec16 ;  /* 0xfca213eaff127424 */ /* 0x000fe200078e00ff */
[----:B------:R-:W-:Y:S01]  /*40b0*/  UMOV UR5, 0x3e5ade15 ;  /* 0x3e5ade1500057882 */ /* 0x000fe20000000000 */
[----:B------:R-:W-:-:S06]  /*40c0*/  IMAD.MOV.U32 R19, RZ, RZ, 0x3e928af3 ;  /* 0x3e928af3ff137424 */ /* 0x000fcc00078e00ff */
[----:B------:R-:W-:Y:S01]  /*40d0*/  DFMA R18, R16, UR4, R18 ;  /* 0x0000000410127c2b */ /* 0x000fe20008000012 */
[----:B------:R-:W-:Y:S01]  /*40e0*/  UMOV UR4, 0x62401315 ;  /* 0x6240131500047882 */ /* 0x000fe20000000000 */
[----:B------:R-:W-:-:S06]  /*40f0*/  UMOV UR5, 0x3ec71dee ;  /* 0x3ec71dee00057882 */ /* 0x000fcc0000000000 */
[----:B------:R-:W-:Y:S01]  /*4100*/  DFMA R18, R16, R18, UR4 ;  /* 0x0000000410127e2b */ /* 0x000fe20008000012 */
        /* <DEDUP_REMOVED lines=20> */
[----:B------:R-:W-:-:S08]  /*4250*/  DFMA R18, R16, R18, UR4 ;  /* 0x0000000410127e2b */ /* 0x000fd00008000012 */
[----:B------:R-:W-:-:S08]  /*4260*/  DFMA R18, R16, R18, 1 ;  /* 0x3ff000001012742b */ /* 0x000fd00000000012 */
[----:B------:R-:W-:-:S10]  /*4270*/  DFMA R16, R16, R18, 1 ;  /* 0x3ff000001010742b */ /* 0x000fd40000000012 */
[----:B------:R-:W-:Y:S02]  /*4280*/  IMAD R5, R12, 0x100000, R17 ;  /* 0x001000000c057824 */ /* 0x000fe400078e0211 */
[----:B------:R-:W-:Y:S01]  /*4290*/  IMAD.MOV.U32 R4, RZ, RZ, R16 ;  /* 0x000000ffff047224 */ /* 0x000fe200078e0010 */
[----:B------:R-:W-:Y:S06]  /*42a0*/  @!P0 BRA `(.L_x_35) ;  /* 0x0000000000348947 */ /* 0x000fec0003800000 */
[----:B------:R-:W-:Y:S01]  /*42b0*/  FSETP.GEU.AND P1, PT, |R11|, 4.2275390625, PT ;  /* 0x408748000b00780b */ /* 0x000fe20003f2e200 */
[C---:B------:R-:W-:Y:S02]  /*42c0*/  DADD R4, R10.reuse, +INF ;  /* 0x7ff000000a047429 */ /* 0x040fe40000000000 */
[----:B------:R-:W-:-:S08]  /*42d0*/  DSETP.GEU.AND P0, PT, R10, RZ, PT ;  /* 0x000000ff0a00722a */ /* 0x000fd00003f0e000 */
[----:B------:R-:W-:Y:S02]  /*42e0*/  FSEL R4, R4, RZ, P0 ;  /* 0x000000ff04047208 */ /* 0x000fe40000000000 */
[----:B------:R-:W-:Y:S01]  /*42f0*/  FSEL R5, R5, RZ, P0 ;  /* 0x000000ff05057208 */ /* 0x000fe20000000000 */
[----:B------:R-:W-:Y:S06]  /*4300*/  @P1 BRA `(.L_x_35) ;  /* 0x00000000001c1947 */ /* 0x000fec0003800000 */
[----:B------:R-:W-:-:S04]  /*4310*/  LEA.HI R3, R12, R12, RZ, 0x1 ;  /* 0x0000000c0c037211 */ /* 0x000fc800078f08ff */
[----:B------:R-:W-:-:S05]  /*4320*/  SHF.R.S32.HI R3, RZ, 0x1, R3 ;  /* 0x00000001ff037819 */ /* 0x000fca0000011403 */
[----:B------:R-:W-:Y:S02]  /*4330*/  IMAD.IADD R4, R12, 0x1, -R3 ;  /* 0x000000010c047824 */ /* 0x000fe400078e0a03 */
[----:B------:R-:W-:-:S03]  /*4340*/  IMAD R17, R3, 0x100000, R17 ;  /* 0x0010000003117824 */ /* 0x000fc600078e0211 */
[----:B------:R-:W-:Y:S01]  /*4350*/  LEA R5, R4, 0x3ff00000, 0x14 ;  /* 0x3ff0000004057811 */ /* 0x000fe200078ea0ff */
[----:B------:R-:W-:-:S06]  /*4360*/  IMAD.MOV.U32 R4, RZ, RZ, RZ ;  /* 0x000000ffff047224 */ /* 0x000fcc00078e00ff */
[----:B------:R-:W-:-:S11]  /*4370*/  DMUL R4, R16, R4 ;  /* 0x0000000410047228 */ /* 0x000fd60000000000 */
.L_x_35:
[----:B------:R-:W-:Y:S02]  /*4380*/  DFMA R14, R14, R4, R4 ;  /* 0x000000040e0e722b */ /* 0x000fe40000000004 */
[----:B------:R-:W-:-:S08]  /*4390*/  DSETP.NEU.AND P0, PT, |R4|, +INF , PT ;  /* 0x7ff000000400742a */ /* 0x000fd00003f0d200 */
[----:B------:R-:W-:Y:S01]  /*43a0*/  FSEL R12, R4, R14, !P0 ;  /* 0x0000000e040c7208 */ /* 0x000fe20004000000 */
[----:B------:R-:W-:Y:S01]  /*43b0*/  IMAD.MOV.U32 R4, RZ, RZ, R2 ;  /* 0x000000ffff047224 */ /* 0x000fe200078e0002 */
[----:B------:R-:W-:Y:S01]  /*43c0*/  FSEL R3, R5, R15, !P0 ;  /* 0x0000000f05037208 */ /* 0x000fe20004000000 */
[----:B------:R-:W-:-:S04]  /*43d0*/  IMAD.MOV.U32 R5, RZ, RZ, 0x0 ;  /* 0x00000000ff057424 */ /* 0x000fc800078e00ff */
[----:B------:R-:W-:Y:S05]  /*43e0*/  RET.REL.NODEC R4 `(_Z10simulationidPdS_idS_S_S_i) ;  /* 0xffffffbc04047950 */ /* 0x000fea0003c3ffff */
        .type           $_Z10simulationidPdS_idS_S_S_i$__internal_trig_reduction_slowpathd,@function
        .size           $_Z10simulationidPdS_idS_S_S_i$__internal_trig_reduction_slowpathd,(.L_x_44 - $_Z10simulationidPdS_idS_S_S_i$__internal_trig_reduction_slowpathd)
$_Z10simulationidPdS_idS_S_S_i$__internal_trig_reduction_slowpathd:
[----:B------:R-:W-:Y:S01]  /*43f0*/  SHF.R.U32.HI R19, RZ, 0x14, R18 ;  /* 0x00000014ff137819 */ /* 0x000fe20000011612 */
[----:B------:R-:W-:-:S03]  /*4400*/  IMAD.MOV.U32 R9, RZ, RZ, RZ ;  /* 0x000000ffff097224 */ /* 0x000fc600078e00ff */
[----:B------:R-:W-:-:S04]  /*4410*/  LOP3.LUT R8, R19, 0x7ff, RZ, 0xc0, !PT ;  /* 0x000007ff13087812 */ /* 0x000fc800078ec0ff */
[----:B------:R-:W-:-:S13]  /*4420*/  ISETP.NE.AND P0, PT, R8, 0x7ff, PT ;  /* 0x000007ff0800780c */ /* 0x000fda0003f05270 */
[----:B------:R-:W-:Y:S05]  /*4430*/  @!P0 BRA `(.L_x_36) ;  /* 0x00000008004c8947 */ /* 0x000fea0003800000 */
[----:B------:R-:W-:Y:S01]  /*4440*/  VIADD R9, R8, 0xfffffc00 ;  /* 0xfffffc0008097836 */ /* 0x000fe20000000000 */
[----:B------:R-:W-:-:S04]  /*4450*/  CS2R R30, SRZ ;  /* 0x00000000001e7805 */ /* 0x000fc8000001ff00 */
[----:B------:R-:W-:Y:S02]  /*4460*/  SHF.R.U32.HI R8, RZ, 0x6, R9 ;  /* 0x00000006ff087819 */ /* 0x000fe40000011609 */
[----:B------:R-:W-:Y:S02]  /*4470*/  ISETP.GE.U32.AND P0, PT, R9, 0x80, PT ;  /* 0x000000800900780c */ /* 0x000fe40003f06070 */
[C---:B------:R-:W-:Y:S02]  /*4480*/  IADD3 R15, PT, PT, -R8.reuse, 0x13, RZ ;  /* 0x00000013080f7810 */ /* 0x040fe40007ffe1ff */
[----:B------:R-:W-:Y:S02]  /*4490*/  IADD3 R13, PT, PT, -R8, 0xf, RZ ;  /* 0x0000000f080d7810 */ /* 0x000fe40007ffe1ff */
[----:B------:R-:W-:-:S04]  /*44a0*/  SEL R15, R15, 0x12, P0 ;  /* 0x000000120f0f7807 */ /* 0x000fc80000000000 */
[----:B------:R-:W-:-:S13]  /*44b0*/  ISETP.GE.AND P0, PT, R13, R15, PT ;  /* 0x0000000f0d00720c */ /* 0x000fda0003f06270 */
[----:B------:R-:W-:Y:S05]  /*44c0*/  @P0 BRA `(.L_x_37) ;  /* 0x0000000000a00947 */ /* 0x000fea0003800000 */
[C---:B------:R-:W-:Y:S01]  /*44d0*/  SHF.L.U64.HI R10, R11.reuse, 0xb, R18 ;  /* 0x0000000b0b0a7819 */ /* 0x040fe20000010212 */
[----:B------:R-:W-:Y:S01]  /*44e0*/  IMAD.SHL.U32 R11, R11, 0x800, RZ ;  /* 0x000008000b0b7824 */ /* 0x000fe200078e00ff */
[----:B------:R-:W-:Y:S01]  /*44f0*/  IADD3 R15, PT, PT, RZ, -R8, -R15 ;  /* 0x80000008ff0f7210 */ /* 0x000fe20007ffe80f */
[----:B------:R-:W-:Y:S01]  /*4500*/  IMAD.MOV.U32 R14, RZ, RZ, RZ ;  /* 0x000000ffff0e7224 */ /* 0x000fe200078e00ff */
[----:B------:R-:W-:Y:S02]  /*4510*/  CS2R R30, SRZ ;  /* 0x00000000001e7805 */ /* 0x000fe4000001ff00 */
[----:B------:R-:W-:Y:S01]  /*4520*/  LOP3.LUT R10, R10, 0x80000000, RZ, 0xfc, !PT ;  /* 0x800000000a0a7812 */ /* 0x000fe200078efcff */
[----:B------:R-:W0:Y:S01]  /*4530*/  LDCU.64 UR8, c[0x0][0x358] ;  /* 0x00006b00ff0877ac */ /* 0x000e220008000a00 */
[----:B------:R-:W-:-:S05]  /*4540*/  NOP ;  /* 0x0000000000007918 */ /* 0x000fca0000000000 */
.L_x_38:
[----:B------:R-:W1:Y:S02]  /*4550*/  LDC.64 R8, c[0x4][RZ] ;  /* 0x01000000ff087b82 */ /* 0x000e640000000a00 */
[----:B-1----:R-:W-:-:S05]  /*4560*/  IMAD.WIDE R8, R13, 0x8, R8 ;  /* 0x000000080d087825 */ /* 0x002fca00078e0208 */
[----:B0-----:R-:W2:Y:S01]  /*4570*/  LDG.E.64.CONSTANT R24, desc[UR8][R8.64] ;  /* 0x0000000808187981 */ /* 0x001ea2000c1e9b00 */
[----:B------:R-:W-:Y:S02]  /*4580*/  VIADD R15, R15, 0x1 ;  /* 0x000000010f0f7836 */ /* 0x000fe40000000000 */
[----:B------:R-:W-:Y:S02]  /*4590*/  VIADD R13, R13, 0x1 ;  /* 0x000000010d0d7836 */ /* 0x000fe40000000000 */
[----:B--2---:R-:W-:-:S04]  /*45a0*/  IMAD.WIDE.U32 R30, P3, R24, R11, R30 ;  /* 0x0000000b181e7225 */ /* 0x004fc8000786001e */
[----:B------:R-:W-:Y:S02]  /*45b0*/  IMAD R9, R24, R10, RZ ;  /* 0x0000000a18097224 */ /* 0x000fe400078e02ff */
[CC--:B------:R-:W-:Y:S02]  /*45c0*/  IMAD R8, R25.reuse, R11.reuse, RZ ;  /* 0x0000000b19087224 */ /* 0x0c0fe400078e02ff */
[----:B------:R-:W-:Y:S01]  /*45d0*/  IMAD.HI.U32 R12, R25, R11, RZ ;  /* 0x0000000b190c7227 */ /* 0x000fe200078e00ff */
[----:B------:R-:W-:-:S04]  /*45e0*/  IADD3 R9, P0, PT, R9, R31, RZ ;  /* 0x0000001f09097210 */ /* 0x000fc80007f1e0ff */
[----:B------:R-:W-:Y:S01]  /*45f0*/  IADD3 R31, P1, PT, R8, R9, RZ ;  /* 0x00000009081f7210 */ /* 0x000fe20007f3e0ff */
[----:B------:R-:W-:Y:S02]  /*4600*/  IMAD R8, R14, 0x8, R1 ;  /* 0x000000080e087824 */ /* 0x000fe400078e0201 */
[----:B------:R-:W-:-:S03]  /*4610*/  IMAD.HI.U32 R9, R25, R10, RZ ;  /* 0x0000000a19097227 */ /* 0x000fc600078e00ff */
[----:B------:R0:W-:Y:S01]  /*4620*/  STL.64 [R8], R30 ;  /* 0x0000001e08007387 */ /* 0x0001e20000100a00 */
[----:B------:R-:W-:Y:S02]  /*4630*/  VIADD R14, R14, 0x1 ;  /* 0x000000010e0e7836 */ /* 0x000fe40000000000 */
[----:B0-----:R-:W-:-:S04]  /*4640*/  IMAD.HI.U32 R8, R24, R10, RZ ;  /* 0x0000000a18087227 */ /* 0x001fc800078e00ff */
[----:B------:R-:W-:-:S05]  /*4650*/  IMAD.X R8, RZ, RZ, R8, P3 ;  /* 0x000000ffff087224 */ /* 0x000fca00018e0608 */
[----:B------:R-:W-:Y:S01]  /*4660*/  IADD3.X R12, P0, PT, R12, R8, RZ, P0, !PT ;  /* 0x000000080c0c7210 */ /* 0x000fe2000071e4ff */
[----:B------:R-:W-:-:S04]  /*4670*/  IMAD R8, R25, R10, RZ ;  /* 0x0000000a19087224 */ /* 0x000fc800078e02ff */
[----:B------:R-:W-:Y:S01]  /*4680*/  IMAD.X R9, RZ, RZ, R9, P0 ;  /* 0x000000ffff097224 */ /* 0x000fe200000e0609 */
[----:B------:R-:W-:Y:S02]  /*4690*/  ISETP.NE.AND P0, PT, R15, -0xf, PT ;  /* 0xfffffff10f00780c */ /* 0x000fe40003f05270 */
[----:B------:R-:W-:-:S05]  /*46a0*/  IADD3.X R8, P1, PT, R8, R12, RZ, P1, !PT ;  /* 0x0000000c08087210 */ /* 0x000fca0000f3e4ff */
[----:B------:R-:W-:Y:S02]  /*46b0*/  IMAD.X R9, RZ, RZ, R9, P1 ;  /* 0x000000ffff097224 */ /* 0x000fe400008e0609 */
[----:B------:R-:W-:Y:S02]  /*46c0*/  IMAD.MOV.U32 R30, RZ, RZ, R8 ;  /* 0x000000ffff1e7224 */ /* 0x000fe400078e0008 */
[----:B------:R-:W-:Y:S02]  /*46d0*/  IMAD.MOV.U32 R31, RZ, RZ, R9 ;  /* 0x000000ffff1f7224 */ /* 0x000fe400078e0009 */
[----:B------:R-:W-:Y:S05]  /*46e0*/  @P0 BRA `(.L_x_38) ;  /* 0xfffffffc00980947 */ /* 0x000fea000383ffff */
[----:B------:R-:W-:-:S05]  /*46f0*/  LOP3.LUT R9, R19, 0x7ff, RZ, 0xc0, !PT ;  /* 0x000007ff13097812 */ /* 0x000fca00078ec0ff */
[----:B------:R-:W-:-:S05]  /*4700*/  VIADD R9, R9, 0xfffffc00 ;  /* 0xfffffc0009097836 */ /* 0x000fca0000000000 */
[----:B------:R-:W-:Y:S02]  /*4710*/  SHF.R.U32.HI R8, RZ, 0x6, R9 ;  /* 0x00000006ff087819 */ /* 0x000fe40000011609 */
[----:B------:R-:W-:Y:S02]  /*4720*/  ISETP.GE.U32.AND P0, PT, R9, 0x80, PT ;  /* 0x000000800900780c */ /* 0x000fe40003f06070 */
[----:B------:R-:W-:-:S04]  /*4730*/  IADD3 R8, PT, PT, -R8, 0x13, RZ ;  /* 0x0000001308087810 */ /* 0x000fc80007ffe1ff */
[----:B------:R-:W-:-:S07]  /*4740*/  SEL R13, R8, 0x12, P0 ;  /* 0x00000012080d7807 */ /* 0x000fce0000000000 */
.L_x_37:
[C---:B------:R-:W-:Y:S02]  /*4750*/  LOP3.LUT R8, R19.reuse, 0x7ff, RZ, 0xc0, !PT ;  /* 0x000007ff13087812 */ /* 0x040fe400078ec0ff */
[----:B------:R-:W-:-:S03]  /*4760*/  LOP3.LUT P0, R19, R19, 0x3f, RZ, 0xc0, !PT ;  /* 0x0000003f13137812 */ /* 0x000fc6000780c0ff */
[----:B------:R-:W-:-:S05]  /*4770*/  VIADD R8, R8, 0xfffffc00 ;  /* 0xfffffc0008087836 */ /* 0x000fca0000000000 */
[----:B------:R-:W-:-:S05]  /*4780*/  SHF.R.U32.HI R8, RZ, 0x6, R8 ;  /* 0x00000006ff087819 */ /* 0x000fca0000011608 */
[----:B------:R-:W-:-:S04]  /*4790*/  IMAD.IADD R8, R8, 0x1, R13 ;  /* 0x0000000108087824 */ /* 0x000fc800078e020d */
[----:B------:R-:W-:-:S05]  /*47a0*/  IMAD.U32 R8, R8, 0x8, R1 ;  /* 0x0000000808087824 */ /* 0x000fca00078e0001 */
[----:B------:R0:W-:Y:S04]  /*47b0*/  STL.64 [R8+-0x78], R30 ;  /* 0xffff881e08007387 */ /* 0x0001e80000100a00 */
[----:B------:R-:W2:Y:S04]  /*47c0*/  LDL.64 R14, [R1+0x10] ;  /* 0x00001000010e7983 */ /* 0x000ea80000100a00 */
[----:B------:R-:W3:Y:S04]  /*47d0*/  @P0 LDL.64 R24, [R1+0x8] ;  /* 0x0000080001180983 */ /* 0x000ee80000100a00 */
[----:B0-----:R-:W4:Y:S01]  /*47e0*/  LDL.64 R8, [R1+0x18] ;  /* 0x0000180001087983 */ /* 0x001f220000100a00 */
[----:B------:R-:W-:-:S02]  /*47f0*/  @P0 LOP3.LUT R11, R19, 0x3f, RZ, 0x3c, !PT ;  /* 0x0000003f130b0812 */ /* 0x000fc400078e3cff */
[--C-:B--2---:R-:W-:Y:S02]  /*4800*/  @P0 SHF.R.U32.HI R10, RZ, 0x1, R15.reuse ;  /* 0x00000001ff0a0819 */ /* 0x104fe4000001160f */
[----:B------:R-:W-:-:S04]  /*4810*/  @P0 SHF.R.U64 R13, R14, 0x1, R15 ;  /* 0x000000010e0d0819 */ /* 0x000fc8000000120f */
[----:B------:R-:W-:Y:S02]  /*4820*/  @P0 SHF.R.U64 R13, R13, R11, R10 ;  /* 0x0000000b0d0d0219 */ /* 0x000fe4000000120a */
[CC--:B----4-:R-:W-:Y:S02]  /*4830*/  @P0 SHF.L.U32 R16, R8.reuse, R19.reuse, RZ ;  /* 0x0000001308100219 */ /* 0x0d0fe400000006ff */
[----:B------:R-:W-:Y:S02]  /*4840*/  @P0 SHF.L.U64.HI R12, R8, R19, R9 ;  /* 0x00000013080c0219 */ /* 0x000fe40000010209 */
[----:B------:R-:W-:Y:S02]  /*4850*/  @P0 LOP3.LUT R8, R16, R13, RZ, 0xfc, !PT ;  /* 0x0000000d10080212 */ /* 0x000fe400078efcff */
[--C-:B---3--:R-:W-:Y:S02]  /*4860*/  @P0 SHF.R.U64 R16, R24, 0x1, R25.reuse ;  /* 0x0000000118100819 */ /* 0x108fe40000001219 */
[----:B------:R-:W-:-:S02]  /*4870*/  @P0 SHF.R.U32.HI R13, RZ, 0x1, R25 ;  /* 0x00000001ff0d0819 */ /* 0x000fc40000011619 */
[----:B------:R-:W-:Y:S02]  /*4880*/  @P0 SHF.L.U32 R24, R14, R19, RZ ;  /* 0x000000130e180219 */ /* 0x000fe400000006ff */
[----:B------:R-:W-:Y:S02]  /*4890*/  @P0 SHF.R.U64 R16, R16, R11, R13 ;  /* 0x0000000b10100219 */ /* 0x000fe4000000120d */
[----:B------:R-:W-:Y:S02]  /*48a0*/  @P0 SHF.L.U64.HI R19, R14, R19, R15 ;  /* 0x000000130e130219 */ /* 0x000fe4000001020f */
[----:B------:R-:W-:Y:S02]  /*48b0*/  @P0 SHF.R.U32.HI R13, RZ, R11, R13 ;  /* 0x0000000bff0d0219 */ /* 0x000fe4000001160d */
[----:B------:R-:W-:Y:S02]  /*48c0*/  @P0 LOP3.LUT R14, R24, R16, RZ, 0xfc, !PT ;  /* 0x00000010180e0212 */ /* 0x000fe400078efcff */
[----:B------:R-:W-:-:S02]  /*48d0*/  @P0 LOP3.LUT R15, R19, R13, RZ, 0xfc, !PT ;  /* 0x0000000d130f0212 */ /* 0x000fc400078efcff */
[----:B------:R-:W-:Y:S01]  /*48e0*/  @P0 SHF.R.U32.HI R10, RZ, R11, R10 ;  /* 0x0000000bff0a0219 */ /* 0x000fe2000001160a */
[C---:B------:R-:W-:Y:S01]  /*48f0*/  IMAD.SHL.U32 R11, R14.reuse, 0x4, RZ ;  /* 0x000000040e0b7824 */ /* 0x040fe200078e00ff */
[----:B------:R-:W-:Y:S02]  /*4900*/  SHF.L.U64.HI R14, R14, 0x2, R15 ;  /* 0x000000020e0e7819 */ /* 0x000fe4000001020f */
[----:B------:R-:W-:Y:S02]  /*4910*/  @P0 LOP3.LUT R9, R12, R10, RZ, 0xfc, !PT ;  /* 0x0000000a0c090212 */ /* 0x000fe400078efcff */
[----:B------:R-:W-:Y:S02]  /*4920*/  SHF.L.W.U32.HI R15, R15, 0x2, R8 ;  /* 0x000000020f0f7819 */ /* 0x000fe40000010e08 */
[----:B------:R-:W-:Y:S02]  /*4930*/  IADD3 RZ, P0, PT, RZ, -R11, RZ ;  /* 0x8000000bffff7210 */ /* 0x000fe40007f1e0ff */
[----:B------:R-:W-:-:S02]  /*4940*/  LOP3.LUT R10, RZ, R14, RZ, 0x33, !PT ;  /* 0x0000000eff0a7212 */ /* 0x000fc400078e33ff */
[----:B------:R-:W-:Y:S02]  /*4950*/  SHF.L.W.U32.HI R12, R8, 0x2, R9 ;  /* 0x00000002080c7819 */ /* 0x000fe40000010e09 */
[----:B------:R-:W-:Y:S02]  /*4960*/  LOP3.LUT R13, RZ, R15, RZ, 0x33, !PT ;  /* 0x0000000fff0d7212 */ /* 0x000fe400078e33ff */
[----:B------:R-:W-:Y:S02]  /*4970*/  IADD3.X R10, P0, PT, RZ, R10, RZ, P0, !PT ;  /* 0x0000000aff0a7210 */ /* 0x000fe4000071e4ff */
[----:B------:R-:W-:Y:S02]  /*4980*/  LOP3.LUT R8, RZ, R12, RZ, 0x33, !PT ;  /* 0x0000000cff087212 */ /* 0x000fe400078e33ff */
[----:B------:R-:W-:Y:S02]  /*4990*/  IADD3.X R13, P1, PT, RZ, R13, RZ, P0, !PT ;  /* 0x0000000dff0d7210 */ /* 0x000fe4000073e4ff */
[----:B------:R-:W-:-:S03]  /*49a0*/  ISETP.GT.U32.AND P3, PT, R15, -0x1, PT ;  /* 0xffffffff0f00780c */ /* 0x000fc60003f64070 */
[----:B------:R-:W-:Y:S01]  /*49b0*/  IMAD.X R8, RZ, RZ, R8, P1 ;  /* 0x000000ffff087224 */ /* 0x000fe200008e0608 */
[----:B------:R-:W-:-:S04]  /*49c0*/  ISETP.GT.AND.EX P0, PT, R12, -0x1, PT, P3 ;  /* 0xffffffff0c00780c */ /* 0x000fc80003f04330 */
[----:B------:R-:W-:Y:S02]  /*49d0*/  SEL R8, R12, R8, P0 ;  /* 0x000000080c087207 */ /* 0x000fe40000000000 */
[----:B------:R-:W-:Y:S02]  /*49e0*/  SEL R15, R15, R13, P0 ;  /* 0x0000000d0f0f7207 */ /* 0x000fe40000000000 */
[----:B------:R-:W-:-:S04]  /*49f0*/  ISETP.NE.U32.AND P1, PT, R8, RZ, PT ;  /* 0x000000ff0800720c */ /* 0x000fc80003f25070 */
[----:B------:R-:W-:-:S06]  /*4a00*/  SEL R13, R15, R8, !P1 ;  /* 0x000000080f0d7207 */ /* 0x000fcc0004800000 */
[----:B------:R-:W0:Y:S02]  /*4a10*/  FLO.U32 R13, R13 ;  /* 0x0000000d000d7300 */ /* 0x000e2400000e0000 */
[C---:B0-----:R-:W-:Y:S02]  /*4a20*/  IADD3 R16, PT, PT, -R13.reuse, 0x1f, RZ ;  /* 0x0000001f0d107810 */ /* 0x041fe40007ffe1ff */
[----:B------:R-:W-:-:S03]  /*4a30*/  IADD3 R13, PT, PT, -R13, 0x3f, RZ ;  /* 0x0000003f0d0d7810 */ /* 0x000fc60007ffe1ff */
[----:B------:R-:W-:-:S05]  /*4a40*/  @P1 IMAD.MOV R13, RZ, RZ, R16 ;  /* 0x000000ffff0d1224 */ /* 0x000fca00078e0210 */
[----:B------:R-:W-:Y:S01]  /*4a50*/  ISETP.NE.AND P1, PT, R13, RZ, PT ;  /* 0x000000ff0d00720c */ /* 0x000fe20003f25270 */
[----:B------:R-:W-:Y:S01]  /*4a60*/  @!P0 IMAD.MOV R11, RZ, RZ, -R11 ;  /* 0x000000ffff0b8224 */ /* 0x000fe200078e0a0b */
[----:B------:R-:W-:-:S11]  /*4a70*/  SEL R10, R14, R10, P0 ;  /* 0x0000000a0e0a7207 */ /* 0x000fd60000000000 */
[----:B------:R-:W-:Y:S05]  /*4a80*/  @!P1 BRA `(.L_x_39) ;  /* 0x0000000000289947 */ /* 0x000fea0003800000 */
[----:B------:R-:W-:Y:S02]  /*4a90*/  LOP3.LUT R14, R13, 0x3f, RZ, 0xc0, !PT ;  /* 0x0000003f0d0e7812 */ /* 0x000fe400078ec0ff */
[----:B------:R-:W-:Y:S02]  /*4aa0*/  SHF.R.U64 R11, R11, 0x1, R10 ;  /* 0x000000010b0b7819 */ /* 0x000fe4000000120a */
[CC--:B------:R-:W-:Y:S02]  /*4ab0*/  SHF.L.U64.HI R8, R15.reuse, R14.reuse, R8 ;  /* 0x0000000e0f087219 */ /* 0x0c0fe40000010208 */
[----:B------:R-:W-:Y:S02]  /*4ac0*/  SHF.L.U32 R15, R15, R14, RZ ;  /* 0x0000000e0f0f7219 */ /* 0x000fe400000006ff */
[----:B------:R-:W-:Y:S02]  /*4ad0*/  SHF.R.U32.HI R10, RZ, 0x1, R10 ;  /* 0x00000001ff0a7819 */ /* 0x000fe4000001160a */
[----:B------:R-:W-:-:S04]  /*4ae0*/  LOP3.LUT R14, R13, 0x3f, RZ, 0xc, !PT ;  /* 0x0000003f0d0e7812 */ /* 0x000fc800078e0cff */
[-CC-:B------:R-:W-:Y:S02]  /*4af0*/  SHF.R.U64 R11, R11, R14.reuse, R10.reuse ;  /* 0x0000000e0b0b7219 */ /* 0x180fe4000000120a */
[----:B------:R-:W-:Y:S02]  /*4b00*/  SHF.R.U32.HI R10, RZ, R14, R10 ;  /* 0x0000000eff0a7219 */ /* 0x000fe4000001160a */
[----:B------:R-:W-:Y:S02]  /*4b10*/  LOP3.LUT R15, R15, R11, RZ, 0xfc, !PT ;  /* 0x0000000b0f0f7212 */ /* 0x000fe400078efcff */
[----:B------:R-:W-:-:S07]  /*4b20*/  LOP3.LUT R8, R8, R10, RZ, 0xfc, !PT ;  /* 0x0000000a08087212 */ /* 0x000fce00078efcff */
.L_x_39:
[----:B------:R-:W-:Y:S01]  /*4b30*/  IMAD.WIDE.U32 R30, R15, 0x2168c235, RZ ;  /* 0x2168c2350f1e7825 */ /* 0x000fe200078e00ff */
[----:B------:R-:W-:-:S03]  /*4b40*/  SHF.R.U32.HI R9, RZ, 0x1e, R9 ;  /* 0x0000001eff097819 */ /* 0x000fc60000011609 */
[----:B------:R-:W-:Y:S01]  /*4b50*/  IMAD.MOV.U32 R24, RZ, RZ, R31 ;  /* 0x000000ffff187224 */ /* 0x000fe200078e001f */
[----:B------:R-:W-:Y:S01]  /*4b60*/  IADD3 RZ, P1, PT, R30, R30, RZ ;  /* 0x0000001e1eff7210 */ /* 0x000fe20007f3e0ff */
[----:B------:R-:W-:Y:S01]  /*4b70*/  IMAD.MOV.U32 R25, RZ, RZ, RZ ;  /* 0x000000ffff197224 */ /* 0x000fe200078e00ff */
[----:B------:R-:W-:Y:S01]  /*4b80*/  LEA.HI R9, R12, R9, RZ, 0x1 ;  /* 0x000000090c097211 */ /* 0x000fe200078f08ff */
[----:B------:R-:W-:-:S04]  /*4b90*/  IMAD.HI.U32 R10, R8, -0x36f0255e, RZ ;  /* 0xc90fdaa2080a7827 */ /* 0x000fc800078e00ff */
[----:B------:R-:W-:-:S04]  /*4ba0*/  IMAD.WIDE.U32 R24, R15, -0x36f0255e, R24 ;  /* 0xc90fdaa20f187825 */ /* 0x000fc800078e0018 */
[C---:B------:R-:W-:Y:S02]  /*4bb0*/  IMAD R14, R8.reuse, -0x36f0255e, RZ ;  /* 0xc90fdaa2080e7824 */ /* 0x040fe400078e02ff */
[----:B------:R-:W-:-:S04]  /*4bc0*/  IMAD.WIDE.U32 R24, P3, R8, 0x2168c235, R24 ;  /* 0x2168c23508187825 */ /* 0x000fc80007860018 */
[----:B------:R-:W-:Y:S01]  /*4bd0*/  IMAD.X R10, RZ, RZ, R10, P3 ;  /* 0x000000ffff0a7224 */ /* 0x000fe200018e060a */
[----:B------:R-:W-:Y:S02]  /*4be0*/  IADD3 R14, P3, PT, R14, R25, RZ ;  /* 0x000000190e0e7210 */ /* 0x000fe40007f7e0ff */
[----:B------:R-:W-:Y:S02]  /*4bf0*/  IADD3.X RZ, P1, PT, R24, R24, RZ, P1, !PT ;  /* 0x0000001818ff7210 */ /* 0x000fe40000f3e4ff */
[C---:B------:R-:W-:Y:S01]  /*4c00*/  ISETP.GT.U32.AND P4, PT, R14.reuse, RZ, PT ;  /* 0x000000ff0e00720c */ /* 0x040fe20003f84070 */
[----:B------:R-:W-:Y:S01]  /*4c10*/  IMAD.X R11, RZ, RZ, R10, P3 ;  /* 0x000000ffff0b7224 */ /* 0x000fe200018e060a */
[----:B------:R-:W-:-:S04]  /*4c20*/  IADD3.X R10, P3, PT, R14, R14, RZ, P1, !PT ;  /* 0x0000000e0e0a7210 */ /* 0x000fc80000f7e4ff */
[C---:B------:R-:W-:Y:S01]  /*4c30*/  ISETP.GT.AND.EX P1, PT, R11.reuse, RZ, PT, P4 ;  /* 0x000000ff0b00720c */ /* 0x040fe20003f24340 */
[----:B------:R-:W-:-:S03]  /*4c40*/  IMAD.X R8, R11, 0x1, R11, P3 ;  /* 0x000000010b087824 */ /* 0x000fc600018e060b */
[----:B------:R-:W-:Y:S02]  /*4c50*/  SEL R10, R10, R14, P1 ;  /* 0x0000000e0a0a7207 */ /* 0x000fe40000800000 */
[----:B------:R-:W-:Y:S02]  /*4c60*/  SEL R8, R8, R11, P1 ;  /* 0x0000000b08087207 */ /* 0x000fe40000800000 */
[----:B------:R-:W-:-:S05]  /*4c70*/  IADD3 R11, P3, PT, R10, 0x1, RZ ;  /* 0x000000010a0b7810 */ /* 0x000fca0007f7e0ff */
[----:B------:R-:W-:Y:S01]  /*4c80*/  IMAD.X R10, RZ, RZ, R8, P3 ;  /* 0x000000ffff0a7224 */ /* 0x000fe200018e0608 */
[----:B------:R-:W-:Y:S02]  /*4c90*/  SEL R8, RZ, 0xffffffff, !P1 ;  /* 0xffffffffff087807 */ /* 0x000fe40004800000 */
[----:B------:R-:W-:Y:S02]  /*4ca0*/  LOP3.LUT P1, R18, R18, 0x80000000, RZ, 0xc0, !PT ;  /* 0x8000000012127812 */ /* 0x000fe4000782c0ff */
[----:B------:R-:W-:Y:S01]  /*4cb0*/  SHF.R.U64 R11, R11, 0xa, R10 ;  /* 0x0000000a0b0b7819 */ /* 0x000fe2000000120a */
[----:B------:R-:W-:Y:S01]  /*4cc0*/  IMAD.IADD R8, R8, 0x1, -R13 ;  /* 0x0000000108087824 */ /* 0x000fe200078e0a0d */
[----:B------:R-:W-:Y:S02]  /*4cd0*/  @!P0 LOP3.LUT R18, R18, 0x80000000, RZ, 0x3c, !PT ;  /* 0x8000000012128812 */ /* 0x000fe400078e3cff */
[----:B------:R-:W-:Y:S01]  /*4ce0*/  IADD3 R11, P3, PT, R11, 0x1, RZ ;  /* 0x000000010b0b7810 */ /* 0x000fe20007f7e0ff */
[----:B------:R-:W-:-:S03]  /*4cf0*/  IMAD.SHL.U32 R8, R8, 0x100000, RZ ;  /* 0x0010000008087824 */ /* 0x000fc600078e00ff */
[----:B------:R-:W-:-:S03]  /*4d00*/  LEA.HI.X R10, R10, RZ, RZ, 0x16, P3 ;  /* 0x000000ff0a0a7211 */ /* 0x000fc600018fb4ff */
[----:B------:R-:W-:Y:S01]  /*4d10*/  @P1 IMAD.MOV R9, RZ, RZ, -R9 ;  /* 0x000000ffff091224 */ /* 0x000fe200078e0a09 */
[--C-:B------:R-:W-:Y:S02]  /*4d20*/  SHF.R.U64 R11, R11, 0x1, R10.reuse ;  /* 0x000000010b0b7819 */ /* 0x100fe4000000120a */
[----:B------:R-:W-:Y:S02]  /*4d30*/  SHF.R.U32.HI R10, RZ, 0x1, R10 ;  /* 0x00000001ff0a7819 */ /* 0x000fe4000001160a */
[----:B------:R-:W-:-:S04]  /*4d40*/  IADD3 R11, P3, P4, RZ, RZ, R11 ;  /* 0x000000ffff0b7210 */ /* 0x000fc80007c7e00b */
[----:B------:R-:W-:-:S04]  /*4d50*/  IADD3.X R8, PT, PT, R8, 0x3fe00000, R10, P3, P4 ;  /* 0x3fe0000008087810 */ /* 0x000fc80001fe840a */
[----:B------:R-:W-:-:S07]  /*4d60*/  LOP3.LUT R18, R8, R18, RZ, 0xfc, !PT ;  /* 0x0000001208127212 */ /* 0x000fce00078efcff */
.L_x_36:
[----:B------:R-:W-:Y:S02]  /*4d70*/  IMAD.MOV.U32 R19, RZ, RZ, R18 ;  /* 0x000000ffff137224 */ /* 0x000fe400078e0012 */
[----:B------:R-:W-:Y:S02]  /*4d80*/  IMAD.MOV.U32 R18, RZ, RZ, R11 ;  /* 0x000000ffff127224 */ /* 0x000fe400078e000b */
[----:B------:R-:W-:Y:S02]  /*4d90*/  IMAD.MOV.U32 R10, RZ, RZ, R17 ;  /* 0x000000ffff0a7224 */ /* 0x000fe400078e0011 */
[----:B------:R-:W-:-:S04]  /*4da0*/  IMAD.MOV.U32 R11, RZ, RZ, 0x0 ;  /* 0x00000000ff0b7424 */ /* 0x000fc800078e00ff */
[----:B------:R-:W-:Y:S05]  /*4db0*/  RET.REL.NODEC R10 `(_Z10simulationidPdS_idS_S_S_i) ;  /* 0xffffffb00a907950 */ /* 0x000fea0003c3ffff */
.L_x_40:
[----:B------:R-:W-:-:S00]  /*4dc0*/  BRA `(.L_x_40) ;  /* 0xfffffffc00fc7947 */ /* 0x000fc0000383ffff */
[----:B------:R-:W-:-:S00]  /*4dd0*/  NOP ;  /* 0x0000000000007918 */ /* 0x000fc00000000000 */
        /* <DEDUP_REMOVED lines=10> */
.L_x_44:


//--------------------- .nv.global.init           --------------------------
	.section	.nv.global.init,"aw",@progbits
	.align	16
.nv.global.init:
	.type		__cudart_sin_cos_coeffs,@object
	.size		__cudart_sin_cos_coeffs,(__cudart_i2opi_d - __cudart_sin_cos_coeffs)
__cudart_sin_cos_coeffs:
        /*0000*/ 	.byte	0x46, 0xd2, 0xb0, 0x2c, 0xf1, 0xe5, 0x5a, 0xbe, 0x92, 0xe3, 0xac, 0x69, 0xe3, 0x1d, 0xc7, 0x3e
        /*0010*/ 	.byte	0xa1, 0x62, 0xdb, 0x19, 0xa0, 0x01, 0x2a, 0xbf, 0x18, 0x08, 0x11, 0x11, 0x11, 0x11, 0x81, 0x3f
        /*0020*/ 	.byte	0x54, 0x55, 0x55, 0x55, 0x55, 0x55, 0xc5, 0xbf, 0x00, 0x00, 0x00, 0x00, 0x00, 0x00, 0x00, 0x00
        /*0030*/ 	.byte	0x00, 0x00, 0x00, 0x00, 0x00, 0x00, 0x00, 0x00, 0x64, 0x81, 0xfd, 0x20, 0x83, 0xff, 0xa8, 0xbd
        /*0040*/ 	.byte	0x28, 0x85, 0xef, 0xc1, 0xa7, 0xee, 0x21, 0x3e, 0xd9, 0xe6, 0x06, 0x8e, 0x4f, 0x7e, 0x92, 0xbe
        /*0050*/ 	.byte	0xe9, 0xbc, 0xdd, 0x19, 0xa0, 0x01, 0xfa, 0x3e, 0x47, 0x5d, 0xc1, 0x16, 0x6c, 0xc1, 0x56, 0xbf
        /*0060*/ 	.byte	0x51, 0x55, 0x55, 0x55, 0x55, 0x55, 0xa5, 0x3f, 0x00, 0x00, 0x00, 0x00, 0x00, 0x00, 0xe0, 0xbf
        /*0070*/ 	.byte	0x00, 0x00, 0x00, 0x00, 0x00, 0x00, 0xf0, 0x3f, 0x00, 0x00, 0x00, 0x00, 0x00, 0x00, 0x00, 0x00
	.type		__cudart_i2opi_d,@object
	.size		__cudart_i2opi_d,(.L_0 - __cudart_i2opi_d)
__cudart_i2opi_d:
        /* <DEDUP_REMOVED lines=9> */
.L_0:


//--------------------- .nv.shared.reserved.0     --------------------------
	.section	.nv.shared.reserved.0,"aw",@nobits
	.weak		__nv_reservedSMEM_offset_0_alias
	.size		__nv_reservedSMEM_offset_0_alias, 0, 64
	.other		__nv_reservedSMEM_offset_0_alias,@"STO_CUDA_RESERVED_SHARED STV_DEFAULT"
__nv_reservedSMEM_offset_0_alias:
	.zero		0
	.zero		64


//--------------------- .nv.constant0._Z10simulationidPdS_idS_S_S_i --------------------------
	.section	.nv.constant0._Z10simulationidPdS_idS_S_S_i,"a",@progbits
	.sectionflags	@""
	.align	4
.nv.constant0._Z10simulationidPdS_idS_S_S_i:
	.zero		972


//--------------------- SYMBOLS --------------------------

	.type		.nv.reservedSmem.offset0,@object
	.size		.nv.reservedSmem.offset0,0x4
